//
// Generated by NVIDIA NVVM Compiler
//
// Compiler Build ID: CL-36424714
// Cuda compilation tools, release 13.0, V13.0.88
// Based on NVVM 20.0.0
//

.version 9.0
.target sm_100
.address_size 64

	// .globl	_Z9compute_biiddddPfS_S_

.visible .entry _Z9compute_biiddddPfS_S_(
	.param .u32 _Z9compute_biiddddPfS_S__param_0,
	.param .u32 _Z9compute_biiddddPfS_S__param_1,
	.param .f64 _Z9compute_biiddddPfS_S__param_2,
	.param .f64 _Z9compute_biiddddPfS_S__param_3,
	.param .f64 _Z9compute_biiddddPfS_S__param_4,
	.param .f64 _Z9compute_biiddddPfS_S__param_5,
	.param .u64 .ptr .align 1 _Z9compute_biiddddPfS_S__param_6,
	.param .u64 .ptr .align 1 _Z9compute_biiddddPfS_S__param_7,
	.param .u64 .ptr .align 1 _Z9compute_biiddddPfS_S__param_8
)
{
	.reg .pred 	%p<8>;
	.reg .b32 	%r<24>;
	.reg .b32 	%f<23>;
	.reg .b64 	%rd<22>;
	.reg .b64 	%fd<27>;

	ld.param.u32 	%r4, [_Z9compute_biiddddPfS_S__param_0];
	ld.param.u32 	%r5, [_Z9compute_biiddddPfS_S__param_1];
	ld.param.f64 	%fd3, [_Z9compute_biiddddPfS_S__param_4];
	ld.param.f64 	%fd4, [_Z9compute_biiddddPfS_S__param_5];
	ld.param.u64 	%rd1, [_Z9compute_biiddddPfS_S__param_6];
	ld.param.u64 	%rd3, [_Z9compute_biiddddPfS_S__param_8];
	mov.u32 	%r7, %ctaid.x;
	mov.u32 	%r8, %ntid.x;
	mov.u32 	%r9, %tid.x;
	mad.lo.s32 	%r10, %r7, %r8, %r9;
	mov.u32 	%r11, %ctaid.y;
	mov.u32 	%r12, %ntid.y;
	mov.u32 	%r13, %tid.y;
	mad.lo.s32 	%r14, %r11, %r12, %r13;
	setp.lt.s32 	%p1, %r10, 1;
	add.s32 	%r15, %r4, -1;
	setp.ge.s32 	%p2, %r10, %r15;
	or.pred  	%p3, %p1, %p2;
	setp.eq.s32 	%p4, %r14, 0;
	or.pred  	%p5, %p4, %p3;
	add.s32 	%r16, %r5, -1;
	setp.ge.s32 	%p6, %r14, %r16;
	or.pred  	%p7, %p5, %p6;
	@%p7 bra 	$L__BB0_2;
	ld.param.u64 	%rd21, [_Z9compute_biiddddPfS_S__param_7];
	ld.param.f64 	%fd26, [_Z9compute_biiddddPfS_S__param_3];
	ld.param.f64 	%fd25, [_Z9compute_biiddddPfS_S__param_2];
	cvta.to.global.u64 	%rd4, %rd1;
	cvta.to.global.u64 	%rd5, %rd21;
	cvta.to.global.u64 	%rd6, %rd3;
	mul.lo.s32 	%r17, %r14, %r4;
	cvt.s64.s32 	%rd7, %r17;
	cvt.u64.u32 	%rd8, %r10;
	add.s64 	%rd9, %rd8, %rd7;
	shl.b64 	%rd10, %rd9, 2;
	add.s64 	%rd11, %rd4, %rd10;
	ld.global.f32 	%f1, [%rd11+4];
	ld.global.f32 	%f2, [%rd11+-4];
	sub.f32 	%f3, %f1, %f2;
	cvt.f64.f32 	%fd5, %f3;
	add.f64 	%fd6, %fd25, %fd25;
	div.rn.f64 	%fd7, %fd5, %fd6;
	cvt.rn.f32.f64 	%f4, %fd7;
	add.s32 	%r18, %r17, %r4;
	add.s32 	%r19, %r18, %r10;
	mul.wide.s32 	%rd12, %r19, 4;
	add.s64 	%rd13, %rd5, %rd12;
	ld.global.f32 	%f5, [%rd13];
	shl.b32 	%r20, %r4, 1;
	sub.s32 	%r21, %r18, %r20;
	add.s32 	%r22, %r21, %r10;
	mul.wide.s32 	%rd14, %r22, 4;
	add.s64 	%rd15, %rd5, %rd14;
	ld.global.f32 	%f6, [%rd15];
	sub.f32 	%f7, %f5, %f6;
	cvt.f64.f32 	%fd8, %f7;
	add.f64 	%fd9, %fd26, %fd26;
	div.rn.f64 	%fd10, %fd8, %fd9;
	cvt.rn.f32.f64 	%f8, %fd10;
	add.s64 	%rd16, %rd4, %rd12;
	ld.global.f32 	%f9, [%rd16];
	add.s64 	%rd17, %rd4, %rd14;
	ld.global.f32 	%f10, [%rd17];
	sub.f32 	%f11, %f9, %f10;
	cvt.f64.f32 	%fd11, %f11;
	div.rn.f64 	%fd12, %fd11, %fd9;
	cvt.rn.f32.f64 	%f12, %fd12;
	add.s64 	%rd18, %rd5, %rd10;
	ld.global.f32 	%f13, [%rd18+4];
	ld.global.f32 	%f14, [%rd18+-4];
	sub.f32 	%f15, %f13, %f14;
	cvt.f64.f32 	%fd13, %f15;
	div.rn.f64 	%fd14, %fd13, %fd6;
	cvt.rn.f32.f64 	%f16, %fd14;
	rcp.rn.f64 	%fd15, %fd3;
	add.f32 	%f17, %f4, %f8;
	cvt.f64.f32 	%fd16, %f17;
	mul.f64 	%fd17, %fd15, %fd16;
	mul.f32 	%f18, %f4, %f4;
	cvt.f64.f32 	%fd18, %f18;
	sub.f64 	%fd19, %fd17, %fd18;
	mul.f32 	%f19, %f12, %f16;
	fma.rn.f32 	%f20, %f12, %f16, %f19;
	cvt.f64.f32 	%fd20, %f20;
	sub.f64 	%fd21, %fd19, %fd20;
	mul.f32 	%f21, %f8, %f8;
	cvt.f64.f32 	%fd22, %f21;
	sub.f64 	%fd23, %fd21, %fd22;
	mul.f64 	%fd24, %fd4, %fd23;
	cvt.rn.f32.f64 	%f22, %fd24;
	add.s32 	%r23, %r22, %r4;
	mul.wide.s32 	%rd19, %r23, 4;
	add.s64 	%rd20, %rd6, %rd19;
	st.global.f32 	[%rd20], %f22;
$L__BB0_2:
	ret;

}
	// .globl	_Z16compute_pressureiiddPfS_S_
.visible .entry _Z16compute_pressureiiddPfS_S_(
	.param .u32 _Z16compute_pressureiiddPfS_S__param_0,
	.param .u32 _Z16compute_pressureiiddPfS_S__param_1,
	.param .f64 _Z16compute_pressureiiddPfS_S__param_2,
	.param .f64 _Z16compute_pressureiiddPfS_S__param_3,
	.param .u64 .ptr .align 1 _Z16compute_pressureiiddPfS_S__param_4,
	.param .u64 .ptr .align 1 _Z16compute_pressureiiddPfS_S__param_5,
	.param .u64 .ptr .align 1 _Z16compute_pressureiiddPfS_S__param_6
)
{
	.reg .pred 	%p<8>;
	.reg .b32 	%r<24>;
	.reg .b32 	%f<9>;
	.reg .b64 	%rd<19>;
	.reg .b64 	%fd<18>;

	ld.param.u32 	%r4, [_Z16compute_pressureiiddPfS_S__param_0];
	ld.param.u32 	%r5, [_Z16compute_pressureiiddPfS_S__param_1];
	ld.param.f64 	%fd1, [_Z16compute_pressureiiddPfS_S__param_2];
	ld.param.f64 	%fd2, [_Z16compute_pressureiiddPfS_S__param_3];
	ld.param.u64 	%rd1, [_Z16compute_pressureiiddPfS_S__param_4];
	ld.param.u64 	%rd2, [_Z16compute_pressureiiddPfS_S__param_5];
	ld.param.u64 	%rd3, [_Z16compute_pressureiiddPfS_S__param_6];
	mov.u32 	%r7, %ctaid.x;
	mov.u32 	%r8, %ntid.x;
	mov.u32 	%r9, %tid.x;
	mad.lo.s32 	%r10, %r7, %r8, %r9;
	mov.u32 	%r11, %ctaid.y;
	mov.u32 	%r12, %ntid.y;
	mov.u32 	%r13, %tid.y;
	mad.lo.s32 	%r14, %r11, %r12, %r13;
	setp.lt.s32 	%p1, %r10, 1;
	add.s32 	%r15, %r4, -1;
	setp.ge.s32 	%p2, %r10, %r15;
	or.pred  	%p3, %p1, %p2;
	setp.eq.s32 	%p4, %r14, 0;
	or.pred  	%p5, %p4, %p3;
	add.s32 	%r16, %r5, -1;
	setp.ge.s32 	%p6, %r14, %r16;
	or.pred  	%p7, %p5, %p6;
	@%p7 bra 	$L__BB1_2;
	cvta.to.global.u64 	%rd4, %rd2;
	cvta.to.global.u64 	%rd5, %rd3;
	cvta.to.global.u64 	%rd6, %rd1;
	mul.lo.s32 	%r17, %r14, %r4;
	cvt.s64.s32 	%rd7, %r17;
	cvt.u64.u32 	%rd8, %r10;
	add.s64 	%rd9, %rd8, %rd7;
	shl.b64 	%rd10, %rd9, 2;
	add.s64 	%rd11, %rd4, %rd10;
	ld.global.f32 	%f1, [%rd11+4];
	ld.global.f32 	%f2, [%rd11+-4];
	add.f32 	%f3, %f1, %f2;
	add.s32 	%r18, %r17, %r4;
	add.s32 	%r19, %r18, %r10;
	mul.wide.s32 	%rd12, %r19, 4;
	add.s64 	%rd13, %rd4, %rd12;
	ld.global.f32 	%f4, [%rd13];
	shl.b32 	%r20, %r4, 1;
	sub.s32 	%r21, %r18, %r20;
	add.s32 	%r22, %r21, %r10;
	mul.wide.s32 	%rd14, %r22, 4;
	add.s64 	%rd15, %rd4, %rd14;
	ld.global.f32 	%f5, [%rd15];
	add.f32 	%f6, %f4, %f5;
	mul.f64 	%fd3, %fd2, %fd2;
	cvt.f64.f32 	%fd4, %f3;
	mul.f64 	%fd5, %fd1, %fd1;
	cvt.f64.f32 	%fd6, %f6;
	mul.f64 	%fd7, %fd5, %fd6;
	fma.rn.f64 	%fd8, %fd3, %fd4, %fd7;
	add.s32 	%r23, %r22, %r4;
	mul.wide.s32 	%rd16, %r23, 4;
	add.s64 	%rd17, %rd5, %rd16;
	ld.global.f32 	%f7, [%rd17];
	cvt.f64.f32 	%fd9, %f7;
	mul.f64 	%fd10, %fd1, %fd9;
	mul.f64 	%fd11, %fd1, %fd10;
	mul.f64 	%fd12, %fd2, %fd11;
	mul.f64 	%fd13, %fd2, %fd12;
	sub.f64 	%fd14, %fd8, %fd13;
	add.f64 	%fd15, %fd5, %fd3;
	add.f64 	%fd16, %fd15, %fd15;
	div.rn.f64 	%fd17, %fd14, %fd16;
	cvt.rn.f32.f64 	%f8, %fd17;
	add.s64 	%rd18, %rd6, %rd16;
	st.global.f32 	[%rd18], %f8;
$L__BB1_2:
	ret;

}
	// .globl	_Z20boundary_pressure_lriiPf
.visible .entry _Z20boundary_pressure_lriiPf(
	.param .u32 _Z20boundary_pressure_lriiPf_param_0,
	.param .u32 _Z20boundary_pressure_lriiPf_param_1,
	.param .u64 .ptr .align 1 _Z20boundary_pressure_lriiPf_param_2
)
{
	.reg .pred 	%p<2>;
	.reg .b32 	%r<8>;
	.reg .b32 	%f<3>;
	.reg .b64 	%rd<7>;

	ld.param.u32 	%r2, [_Z20boundary_pressure_lriiPf_param_0];
	ld.param.u32 	%r3, [_Z20boundary_pressure_lriiPf_param_1];
	ld.param.u64 	%rd1, [_Z20boundary_pressure_lriiPf_param_2];
	mov.u32 	%r4, %ctaid.x;
	mov.u32 	%r5, %ntid.x;
	mov.u32 	%r6, %tid.x;
	mad.lo.s32 	%r1, %r4, %r5, %r6;
	setp.ge.s32 	%p1, %r1, %r3;
	@%p1 bra 	$L__BB2_2;
	cvta.to.global.u64 	%rd2, %rd1;
	mul.lo.s32 	%r7, %r1, %r2;
	mul.wide.s32 	%rd3, %r7, 4;
	add.s64 	%rd4, %rd2, %rd3;
	ld.global.f32 	%f1, [%rd4+4];
	st.global.f32 	[%rd4], %f1;
	mul.wide.s32 	%rd5, %r2, 4;
	add.s64 	%rd6, %rd4, %rd5;
	ld.global.f32 	%f2, [%rd6+-8];
	st.global.f32 	[%rd6+-4], %f2;
$L__BB2_2:
	ret;

}
	// .globl	_Z20boundary_pressure_tbiiPf
.visible .entry _Z20boundary_pressure_tbiiPf(
	.param .u32 _Z20boundary_pressure_tbiiPf_param_0,
	.param .u32 _Z20boundary_pressure_tbiiPf_param_1,
	.param .u64 .ptr .align 1 _Z20boundary_pressure_tbiiPf_param_2
)
{
	.reg .pred 	%p<2>;
	.reg .b32 	%r<11>;
	.reg .b32 	%f<2>;
	.reg .b64 	%rd<9>;

	ld.param.u32 	%r2, [_Z20boundary_pressure_tbiiPf_param_0];
	ld.param.u32 	%r3, [_Z20boundary_pressure_tbiiPf_param_1];
	ld.param.u64 	%rd1, [_Z20boundary_pressure_tbiiPf_param_2];
	mov.u32 	%r4, %ctaid.x;
	mov.u32 	%r5, %ntid.x;
	mov.u32 	%r6, %tid.x;
	mad.lo.s32 	%r1, %r4, %r5, %r6;
	setp.ge.s32 	%p1, %r1, %r2;
	@%p1 bra 	$L__BB3_2;
	cvta.to.global.u64 	%rd2, %rd1;
	add.s32 	%r7, %r2, %r1;
	mul.wide.s32 	%rd3, %r7, 4;
	add.s64 	%rd4, %rd2, %rd3;
	ld.global.f32 	%f1, [%rd4];
	mul.wide.s32 	%rd5, %r1, 4;
	add.s64 	%rd6, %rd2, %rd5;
	st.global.f32 	[%rd6], %f1;
	add.s32 	%r8, %r3, -1;
	mul.lo.s32 	%r9, %r8, %r2;
	mul.wide.s32 	%rd7, %r9, 4;
	add.s64 	%rd8, %rd6, %rd7;
	mov.b32 	%r10, 0;
	st.global.u32 	[%rd8], %r10;
$L__BB3_2:
	ret;

}
	// .globl	_Z16compute_velocityiidddddPfS_S_S_S_
.visible .entry _Z16compute_velocityiidddddPfS_S_S_S_(
	.param .u32 _Z16compute_velocityiidddddPfS_S_S_S__param_0,
	.param .u32 _Z16compute_velocityiidddddPfS_S_S_S__param_1,
	.param .f64 _Z16compute_velocityiidddddPfS_S_S_S__param_2,
	.param .f64 _Z16compute_velocityiidddddPfS_S_S_S__param_3,
	.param .f64 _Z16compute_velocityiidddddPfS_S_S_S__param_4,
	.param .f64 _Z16compute_velocityiidddddPfS_S_S_S__param_5,
	.param .f64 _Z16compute_velocityiidddddPfS_S_S_S__param_6,
	.param .u64 .ptr .align 1 _Z16compute_velocityiidddddPfS_S_S_S__param_7,
	.param .u64 .ptr .align 1 _Z16compute_velocityiidddddPfS_S_S_S__param_8,
	.param .u64 .ptr .align 1 _Z16compute_velocityiidddddPfS_S_S_S__param_9,
	.param .u64 .ptr .align 1 _Z16compute_velocityiidddddPfS_S_S_S__param_10,
	.param .u64 .ptr .align 1 _Z16compute_velocityiidddddPfS_S_S_S__param_11
)
{
	.reg .pred 	%p<8>;
	.reg .b32 	%r<23>;
	.reg .b32 	%f<35>;
	.reg .b64 	%rd<26>;
	.reg .b64 	%fd<56>;

	ld.param.u32 	%r4, [_Z16compute_velocityiidddddPfS_S_S_S__param_0];
	ld.param.u32 	%r5, [_Z16compute_velocityiidddddPfS_S_S_S__param_1];
	ld.param.f64 	%fd3, [_Z16compute_velocityiidddddPfS_S_S_S__param_4];
	ld.param.f64 	%fd4, [_Z16compute_velocityiidddddPfS_S_S_S__param_5];
	ld.param.f64 	%fd5, [_Z16compute_velocityiidddddPfS_S_S_S__param_6];
	ld.param.u64 	%rd2, [_Z16compute_velocityiidddddPfS_S_S_S__param_8];
	ld.param.u64 	%rd3, [_Z16compute_velocityiidddddPfS_S_S_S__param_9];
	ld.param.u64 	%rd4, [_Z16compute_velocityiidddddPfS_S_S_S__param_10];
	ld.param.u64 	%rd5, [_Z16compute_velocityiidddddPfS_S_S_S__param_11];
	mov.u32 	%r7, %ctaid.x;
	mov.u32 	%r8, %ntid.x;
	mov.u32 	%r9, %tid.x;
	mad.lo.s32 	%r10, %r7, %r8, %r9;
	mov.u32 	%r11, %ctaid.y;
	mov.u32 	%r12, %ntid.y;
	mov.u32 	%r13, %tid.y;
	mad.lo.s32 	%r14, %r11, %r12, %r13;
	setp.lt.s32 	%p1, %r10, 1;
	add.s32 	%r15, %r4, -1;
	setp.ge.s32 	%p2, %r10, %r15;
	or.pred  	%p3, %p1, %p2;
	setp.eq.s32 	%p4, %r14, 0;
	or.pred  	%p5, %p4, %p3;
	add.s32 	%r16, %r5, -1;
	setp.ge.s32 	%p6, %r14, %r16;
	or.pred  	%p7, %p5, %p6;
	@%p7 bra 	$L__BB4_2;
	ld.param.u64 	%rd25, [_Z16compute_velocityiidddddPfS_S_S_S__param_7];
	ld.param.f64 	%fd55, [_Z16compute_velocityiidddddPfS_S_S_S__param_3];
	ld.param.f64 	%fd54, [_Z16compute_velocityiidddddPfS_S_S_S__param_2];
	cvta.to.global.u64 	%rd6, %rd3;
	cvta.to.global.u64 	%rd7, %rd4;
	cvta.to.global.u64 	%rd8, %rd5;
	cvta.to.global.u64 	%rd9, %rd25;
	cvta.to.global.u64 	%rd10, %rd2;
	mul.lo.s32 	%r17, %r14, %r4;
	add.s32 	%r18, %r17, %r10;
	mul.wide.s32 	%rd11, %r18, 4;
	add.s64 	%rd12, %rd6, %rd11;
	ld.global.f32 	%f1, [%rd12];
	ld.global.f32 	%f2, [%rd12+4];
	ld.global.f32 	%f3, [%rd12+-4];
	add.s32 	%r19, %r17, %r4;
	mul.wide.s32 	%rd13, %r4, 4;
	add.s64 	%rd14, %rd12, %rd13;
	ld.global.f32 	%f4, [%rd14];
	shl.b32 	%r20, %r4, 1;
	sub.s32 	%r21, %r19, %r20;
	add.s32 	%r22, %r21, %r10;
	mul.wide.s32 	%rd15, %r22, 4;
	add.s64 	%rd16, %rd6, %rd15;
	ld.global.f32 	%f5, [%rd16];
	add.s64 	%rd17, %rd7, %rd11;
	ld.global.f32 	%f6, [%rd17];
	ld.global.f32 	%f7, [%rd17+4];
	ld.global.f32 	%f8, [%rd17+-4];
	add.s64 	%rd18, %rd17, %rd13;
	ld.global.f32 	%f9, [%rd18];
	add.s64 	%rd19, %rd7, %rd15;
	ld.global.f32 	%f10, [%rd19];
	add.s64 	%rd20, %rd8, %rd11;
	ld.global.f32 	%f11, [%rd20+4];
	ld.global.f32 	%f12, [%rd20+-4];
	add.s64 	%rd21, %rd20, %rd13;
	ld.global.f32 	%f13, [%rd21];
	add.s64 	%rd22, %rd8, %rd15;
	ld.global.f32 	%f14, [%rd22];
	cvt.f64.f32 	%fd6, %f1;
	mul.f64 	%fd7, %fd3, %fd6;
	div.rn.f64 	%fd8, %fd7, %fd54;
	sub.f32 	%f15, %f1, %f3;
	cvt.f64.f32 	%fd9, %f15;
	mul.f64 	%fd10, %fd8, %fd9;
	sub.f64 	%fd11, %fd6, %fd10;
	cvt.f64.f32 	%fd12, %f6;
	mul.f64 	%fd13, %fd3, %fd12;
	div.rn.f64 	%fd14, %fd13, %fd55;
	sub.f32 	%f16, %f1, %f5;
	cvt.f64.f32 	%fd15, %f16;
	mul.f64 	%fd16, %fd14, %fd15;
	sub.f64 	%fd17, %fd11, %fd16;
	add.f64 	%fd18, %fd4, %fd4;
	mul.f64 	%fd19, %fd54, %fd18;
	div.rn.f64 	%fd20, %fd3, %fd19;
	sub.f32 	%f17, %f11, %f12;
	cvt.f64.f32 	%fd21, %f17;
	mul.f64 	%fd22, %fd20, %fd21;
	sub.f64 	%fd23, %fd17, %fd22;
	mul.f64 	%fd24, %fd3, %fd5;
	mul.f64 	%fd25, %fd54, %fd54;
	div.rn.f64 	%fd26, %fd24, %fd25;
	add.f32 	%f18, %f1, %f1;
	sub.f32 	%f19, %f2, %f18;
	add.f32 	%f20, %f19, %f3;
	cvt.f64.f32 	%fd27, %f20;
	fma.rn.f64 	%fd28, %fd26, %fd27, %fd23;
	mul.f64 	%fd29, %fd55, %fd55;
	div.rn.f64 	%fd30, %fd24, %fd29;
	sub.f32 	%f21, %f4, %f18;
	add.f32 	%f22, %f21, %f5;
	cvt.f64.f32 	%fd31, %f22;
	fma.rn.f64 	%fd32, %fd30, %fd31, %fd28;
	cvt.rn.f32.f64 	%f23, %fd32;
	add.s64 	%rd23, %rd9, %rd11;
	st.global.f32 	[%rd23], %f23;
	ld.global.f32 	%f24, [%rd17];
	cvt.f64.f32 	%fd33, %f24;
	ld.global.f32 	%f25, [%rd12];
	cvt.f64.f32 	%fd34, %f25;
	mul.f64 	%fd35, %fd3, %fd34;
	div.rn.f64 	%fd36, %fd35, %fd54;
	sub.f32 	%f26, %f6, %f8;
	cvt.f64.f32 	%fd37, %f26;
	mul.f64 	%fd38, %fd36, %fd37;
	sub.f64 	%fd39, %fd33, %fd38;
	mul.f64 	%fd40, %fd3, %fd33;
	div.rn.f64 	%fd41, %fd40, %fd55;
	sub.f32 	%f27, %f6, %f10;
	cvt.f64.f32 	%fd42, %f27;
	mul.f64 	%fd43, %fd41, %fd42;
	sub.f64 	%fd44, %fd39, %fd43;
	mul.f64 	%fd45, %fd55, %fd18;
	div.rn.f64 	%fd46, %fd3, %fd45;
	sub.f32 	%f28, %f13, %f14;
	cvt.f64.f32 	%fd47, %f28;
	mul.f64 	%fd48, %fd46, %fd47;
	sub.f64 	%fd49, %fd44, %fd48;
	add.f32 	%f29, %f6, %f6;
	sub.f32 	%f30, %f7, %f29;
	add.f32 	%f31, %f30, %f8;
	cvt.f64.f32 	%fd50, %f31;
	fma.rn.f64 	%fd51, %fd26, %fd50, %fd49;
	sub.f32 	%f32, %f9, %f29;
	add.f32 	%f33, %f32, %f10;
	cvt.f64.f32 	%fd52, %f33;
	fma.rn.f64 	%fd53, %fd30, %fd52, %fd51;
	cvt.rn.f32.f64 	%f34, %fd53;
	add.s64 	%rd24, %rd10, %rd11;
	st.global.f32 	[%rd24], %f34;
$L__BB4_2:
	ret;

}
	// .globl	_Z20boundary_velocity_lriiPfS_
.visible .entry _Z20boundary_velocity_lriiPfS_(
	.param .u32 _Z20boundary_velocity_lriiPfS__param_0,
	.param .u32 _Z20boundary_velocity_lriiPfS__param_1,
	.param .u64 .ptr .align 1 _Z20boundary_velocity_lriiPfS__param_2,
	.param .u64 .ptr .align 1 _Z20boundary_velocity_lriiPfS__param_3
)
{
	.reg .pred 	%p<2>;
	.reg .b32 	%r<10>;
	.reg .b64 	%rd<11>;

	ld.param.u32 	%r2, [_Z20boundary_velocity_lriiPfS__param_0];
	ld.param.u32 	%r3, [_Z20boundary_velocity_lriiPfS__param_1];
	ld.param.u64 	%rd1, [_Z20boundary_velocity_lriiPfS__param_2];
	ld.param.u64 	%rd2, [_Z20boundary_velocity_lriiPfS__param_3];
	mov.u32 	%r4, %ctaid.x;
	mov.u32 	%r5, %ntid.x;
	mov.u32 	%r6, %tid.x;
	mad.lo.s32 	%r1, %r4, %r5, %r6;
	setp.ge.s32 	%p1, %r1, %r3;
	@%p1 bra 	$L__BB5_2;
	cvta.to.global.u64 	%rd3, %rd1;
	cvta.to.global.u64 	%rd4, %rd2;
	mul.lo.s32 	%r7, %r1, %r2;
	mul.wide.s32 	%rd5, %r7, 4;
	add.s64 	%rd6, %rd3, %rd5;
	mov.b32 	%r8, 0;
	st.global.u32 	[%rd6], %r8;
	add.s32 	%r9, %r2, -1;
	mul.wide.s32 	%rd7, %r9, 4;
	add.s64 	%rd8, %rd6, %rd7;
	st.global.u32 	[%rd8], %r8;
	add.s64 	%rd9, %rd4, %rd5;
	st.global.u32 	[%rd9], %r8;
	add.s64 	%rd10, %rd9, %rd7;
	st.global.u32 	[%rd10], %r8;
$L__BB5_2:
	ret;

}
	// .globl	_Z20boundary_velocity_tbiiPfS_
.visible .entry _Z20boundary_velocity_tbiiPfS_(
	.param .u32 _Z20boundary_velocity_tbiiPfS__param_0,
	.param .u32 _Z20boundary_velocity_tbiiPfS__param_1,
	.param .u64 .ptr .align 1 _Z20boundary_velocity_tbiiPfS__param_2,
	.param .u64 .ptr .align 1 _Z20boundary_velocity_tbiiPfS__param_3
)
{
	.reg .pred 	%p<2>;
	.reg .b32 	%r<11>;
	.reg .b64 	%rd<11>;

	ld.param.u32 	%r2, [_Z20boundary_velocity_tbiiPfS__param_0];
	ld.param.u32 	%r3, [_Z20boundary_velocity_tbiiPfS__param_1];
	ld.param.u64 	%rd1, [_Z20boundary_velocity_tbiiPfS__param_2];
	ld.param.u64 	%rd2, [_Z20boundary_velocity_tbiiPfS__param_3];
	mov.u32 	%r4, %ctaid.x;
	mov.u32 	%r5, %ntid.x;
	mov.u32 	%r6, %tid.x;
	mad.lo.s32 	%r1, %r4, %r5, %r6;
	setp.ge.s32 	%p1, %r1, %r2;
	@%p1 bra 	$L__BB6_2;
	cvta.to.global.u64 	%rd3, %rd1;
	cvta.to.global.u64 	%rd4, %rd2;
	mul.wide.s32 	%rd5, %r1, 4;
	add.s64 	%rd6, %rd3, %rd5;
	mov.b32 	%r7, 0;
	st.global.u32 	[%rd6], %r7;
	add.s32 	%r8, %r3, -1;
	mul.lo.s32 	%r9, %r8, %r2;
	mul.wide.s32 	%rd7, %r9, 4;
	add.s64 	%rd8, %rd6, %rd7;
	mov.b32 	%r10, 1065353216;
	st.global.u32 	[%rd8], %r10;
	add.s64 	%rd9, %rd4, %rd5;
	st.global.u32 	[%rd9], %r7;
	add.s64 	%rd10, %rd9, %rd7;
	st.global.u32 	[%rd10], %r7;
$L__BB6_2:
	ret;

}


// ===== COMPILED SASS (sm_100) =====

	.target	sm_100

	.elftype	@"ET_EXEC"


//--------------------- .note.nv.tkinfo           --------------------------
	.section	.note.nv.tkinfo,"",@"SHT_NOTE"
	.sectionflags	@"SHF_NOTE_NV_TKINFO"
	.tkinfo
        /*0018*/ 	.word	0x00000002
        /*0030*/ 	.string	""
        /*0030*/ 	.string	"ptxas"
        /*0030*/ 	.string	"Cuda compilation tools, release 13.0, V13.0.88"
        /*0030*/ 	.string	"Build cuda_13.0.r13.0/compiler.36424714_0"
        /*0030*/ 	.string	"-arch sm_100 -m 64 "



//--------------------- .note.nv.cuinfo           --------------------------
	.section	.note.nv.cuinfo,"",@"SHT_NOTE"
	.sectionflags	@"SHF_NOTE_NV_CUINFO"
        /*0018*/ 	.short	0x0002
        /*001a*/ 	.short	0x0064
        /*001c*/ 	.short	0x0082
	.zero		2


//--------------------- .nv.info                  --------------------------
	.section	.nv.info,"",@"SHT_CUDA_INFO"
	.align	4


	//----- nvinfo : EIATTR_REGCOUNT
	.align		4
        /*0000*/ 	.byte	0x04, 0x2f
        /*0002*/ 	.short	(.L_1 - .L_0)
	.align		4
.L_0:
        /*0004*/ 	.word	index@(_Z9compute_biiddddPfS_S_)
        /*0008*/ 	.word	0x0000001e


	//----- nvinfo : EIATTR_FRAME_SIZE
	.align		4
.L_1:
        /*000c*/ 	.byte	0x04, 0x11
        /*000e*/ 	.short	(.L_3 - .L_2)
	.align		4
.L_2:
        /*0010*/ 	.word	index@($__internal_3_$__cuda_sm20_div_rn_f64_full)
        /*0014*/ 	.word	0x00000000


	//----- nvinfo : EIATTR_FRAME_SIZE
	.align		4
.L_3:
        /*0018*/ 	.byte	0x04, 0x11
        /*001a*/ 	.short	(.L_5 - .L_4)
	.align		4
.L_4:
        /*001c*/ 	.word	index@($__internal_2_$__cuda_sm20_dblrcp_rn_slowpath_v3)
        /*0020*/ 	.word	0x00000000


	//----- nvinfo : EIATTR_FRAME_SIZE
	.align		4
.L_5:
        /*0024*/ 	.byte	0x04, 0x11
        /*0026*/ 	.short	(.L_7 - .L_6)
	.align		4
.L_6:
        /*0028*/ 	.word	index@(_Z9compute_biiddddPfS_S_)
        /*002c*/ 	.word	0x00000000


	//----- nvinfo : EIATTR_REGCOUNT
	.align		4
.L_7:
        /*0030*/ 	.byte	0x04, 0x2f
        /*0032*/ 	.short	(.L_9 - .L_8)
	.align		4
.L_8:
        /*0034*/ 	.word	index@(_Z16compute_pressureiiddPfS_S_)
        /*0038*/ 	.word	0x0000001b


	//----- nvinfo : EIATTR_FRAME_SIZE
	.align		4
.L_9:
        /*003c*/ 	.byte	0x04, 0x11
        /*003e*/ 	.short	(.L_11 - .L_10)
	.align		4
.L_10:
        /*0040*/ 	.word	index@($__internal_1_$__cuda_sm20_div_rn_f64_full)
        /*0044*/ 	.word	0x00000000


	//----- nvinfo : EIATTR_FRAME_SIZE
	.align		4
.L_11:
        /*0048*/ 	.byte	0x04, 0x11
        /*004a*/ 	.short	(.L_13 - .L_12)
	.align		4
.L_12:
        /*004c*/ 	.word	index@(_Z16compute_pressureiiddPfS_S_)
        /*0050*/ 	.word	0x00000000


	//----- nvinfo : EIATTR_REGCOUNT
	.align		4
.L_13:
        /*0054*/ 	.byte	0x04, 0x2f
        /*0056*/ 	.short	(.L_15 - .L_14)
	.align		4
.L_14:
        /*0058*/ 	.word	index@(_Z20boundary_pressure_lriiPf)
        /*005c*/ 	.word	0x0000000c


	//----- nvinfo : EIATTR_FRAME_SIZE
	.align		4
.L_15:
        /*0060*/ 	.byte	0x04, 0x11
        /*0062*/ 	.short	(.L_17 - .L_16)
	.align		4
.L_16:
        /*0064*/ 	.word	index@(_Z20boundary_pressure_lriiPf)
        /*0068*/ 	.word	0x00000000


	//----- nvinfo : EIATTR_REGCOUNT
	.align		4
.L_17:
        /*006c*/ 	.byte	0x04, 0x2f
        /*006e*/ 	.short	(.L_19 - .L_18)
	.align		4
.L_18:
        /*0070*/ 	.word	index@(_Z20boundary_pressure_tbiiPf)
        /*0074*/ 	.word	0x0000000a


	//----- nvinfo : EIATTR_FRAME_SIZE
	.align		4
.L_19:
        /*0078*/ 	.byte	0x04, 0x11
        /*007a*/ 	.short	(.L_21 - .L_20)
	.align		4
.L_20:
        /*007c*/ 	.word	index@(_Z20boundary_pressure_tbiiPf)
        /*0080*/ 	.word	0x00000000


	//----- nvinfo : EIATTR_REGCOUNT
	.align		4
.L_21:
        /*0084*/ 	.byte	0x04, 0x2f
        /*0086*/ 	.short	(.L_23 - .L_22)
	.align		4
.L_22:
        /*0088*/ 	.word	index@(_Z16compute_velocityiidddddPfS_S_S_S_)
        /*008c*/ 	.word	0x00000030


	//----- nvinfo : EIATTR_FRAME_SIZE
	.align		4
.L_23:
        /*0090*/ 	.byte	0x04, 0x11
        /*0092*/ 	.short	(.L_25 - .L_24)
	.align		4
.L_24:
        /*0094*/ 	.word	index@($__internal_0_$__cuda_sm20_div_rn_f64_full)
        /*0098*/ 	.word	0x00000000


	//----- nvinfo : EIATTR_FRAME_SIZE
	.align		4
.L_25:
        /*009c*/ 	.byte	0x04, 0x11
        /*009e*/ 	.short	(.L_27 - .L_26)
	.align		4
.L_26:
        /*00a0*/ 	.word	index@(_Z16compute_velocityiidddddPfS_S_S_S_)
        /*00a4*/ 	.word	0x00000000


	//----- nvinfo : EIATTR_REGCOUNT
	.align		4
.L_27:
        /*00a8*/ 	.byte	0x04, 0x2f
        /*00aa*/ 	.short	(.L_29 - .L_28)
	.align		4
.L_28:
        /*00ac*/ 	.word	index@(_Z20boundary_velocity_lriiPfS_)
        /*00b0*/ 	.word	0x0000000e


	//----- nvinfo : EIATTR_FRAME_SIZE
	.align		4
.L_29:
        /*00b4*/ 	.byte	0x04, 0x11
        /*00b6*/ 	.short	(.L_31 - .L_30)
	.align		4
.L_30:
        /*00b8*/ 	.word	index@(_Z20boundary_velocity_lriiPfS_)
        /*00bc*/ 	.word	0x00000000


	//----- nvinfo : EIATTR_REGCOUNT
	.align		4
.L_31:
        /*00c0*/ 	.byte	0x04, 0x2f
        /*00c2*/ 	.short	(.L_33 - .L_32)
	.align		4
.L_32:
        /*00c4*/ 	.word	index@(_Z20boundary_velocity_tbiiPfS_)
        /*00c8*/ 	.word	0x0000000e


	//----- nvinfo : EIATTR_FRAME_SIZE
	.align		4
.L_33:
        /*00cc*/ 	.byte	0x04, 0x11
        /*00ce*/ 	.short	(.L_35 - .L_34)
	.align		4
.L_34:
        /*00d0*/ 	.word	index@(_Z20boundary_velocity_tbiiPfS_)
        /*00d4*/ 	.word	0x00000000


	//----- nvinfo : EIATTR_MIN_STACK_SIZE
	.align		4
.L_35:
        /*00d8*/ 	.byte	0x04, 0x12
        /*00da*/ 	.short	(.L_37 - .L_36)
	.align		4
.L_36:
        /*00dc*/ 	.word	index@(_Z20boundary_velocity_tbiiPfS_)
        /*00e0*/ 	.word	0x00000000


	//----- nvinfo : EIATTR_MIN_STACK_SIZE
	.align		4
.L_37:
        /*00e4*/ 	.byte	0x04, 0x12
        /*00e6*/ 	.short	(.L_39 - .L_38)
	.align		4
.L_38:
        /*00e8*/ 	.word	index@(_Z20boundary_velocity_lriiPfS_)
        /*00ec*/ 	.word	0x00000000


	//----- nvinfo : EIATTR_MIN_STACK_SIZE
	.align		4
.L_39:
        /*00f0*/ 	.byte	0x04, 0x12
        /*00f2*/ 	.short	(.L_41 - .L_40)
	.align		4
.L_40:
        /*00f4*/ 	.word	index@(_Z16compute_velocityiidddddPfS_S_S_S_)
        /*00f8*/ 	.word	0x00000000


	//----- nvinfo : EIATTR_MIN_STACK_SIZE
	.align		4
.L_41:
        /*00fc*/ 	.byte	0x04, 0x12
        /*00fe*/ 	.short	(.L_43 - .L_42)
	.align		4
.L_42:
        /*0100*/ 	.word	index@(_Z20boundary_pressure_tbiiPf)
        /*0104*/ 	.word	0x00000000


	//----- nvinfo : EIATTR_MIN_STACK_SIZE
	.align		4
.L_43:
        /*0108*/ 	.byte	0x04, 0x12
        /*010a*/ 	.short	(.L_45 - .L_44)
	.align		4
.L_44:
        /*010c*/ 	.word	index@(_Z20boundary_pressure_lriiPf)
        /*0110*/ 	.word	0x00000000


	//----- nvinfo : EIATTR_MIN_STACK_SIZE
	.align		4
.L_45:
        /*0114*/ 	.byte	0x04, 0x12
        /*0116*/ 	.short	(.L_47 - .L_46)
	.align		4
.L_46:
        /*0118*/ 	.word	index@(_Z16compute_pressureiiddPfS_S_)
        /*011c*/ 	.word	0x00000000


	//----- nvinfo : EIATTR_MIN_STACK_SIZE
	.align		4
.L_47:
        /*0120*/ 	.byte	0x04, 0x12
        /*0122*/ 	.short	(.L_49 - .L_48)
	.align		4
.L_48:
        /*0124*/ 	.word	index@(_Z9compute_biiddddPfS_S_)
        /*0128*/ 	.word	0x00000000
.L_49:


//--------------------- .nv.compat                --------------------------
	.section	.nv.compat,"",@"SHT_CUDA_COMPAT_INFO"
	.align	4
        /*0000*/ 	.byte	0x02, 0x09, 0x00, 0x00, 0x02, 0x02, 0x01, 0x00, 0x02, 0x05, 0x05, 0x00, 0x03, 0x07, 0x01, 0x01
        /*0010*/ 	.byte	0x02, 0x03, 0x00, 0x00, 0x02, 0x06, 0x01, 0x00, 0x04, 0x0b, 0x08, 0x00, 0x01, 0x00, 0x00, 0x00
        /*0020*/ 	.byte	0x00, 0x00, 0x00, 0x00


//--------------------- .nv.info._Z20boundary_velocity_tbiiPfS_ --------------------------
	.section	.nv.info._Z20boundary_velocity_tbiiPfS_,"",@"SHT_CUDA_INFO"
	.sectionflags	@""
	.align	4


	//----- nvinfo : EIATTR_CUDA_API_VERSION
	.align		4
        /*0000*/ 	.byte	0x04, 0x37
        /*0002*/ 	.short	(.L_51 - .L_50)
.L_50:
        /*0004*/ 	.word	0x00000082


	//----- nvinfo : EIATTR_KPARAM_INFO
	.align		4
.L_51:
        /*0008*/ 	.byte	0x04, 0x17
        /*000a*/ 	.short	(.L_53 - .L_52)
.L_52:
        /*000c*/ 	.word	0x00000000
        /*0010*/ 	.short	0x0003
        /*0012*/ 	.short	0x0010
        /*0014*/ 	.byte	0x00, 0xf5, 0x21, 0x00


	//----- nvinfo : EIATTR_KPARAM_INFO
	.align		4
.L_53:
        /*0018*/ 	.byte	0x04, 0x17
        /*001a*/ 	.short	(.L_55 - .L_54)
.L_54:
        /*001c*/ 	.word	0x00000000
        /*0020*/ 	.short	0x0002
        /*0022*/ 	.short	0x0008
        /*0024*/ 	.byte	0x00, 0xf5, 0x21, 0x00


	//----- nvinfo : EIATTR_KPARAM_INFO
	.align		4
.L_55:
        /*0028*/ 	.byte	0x04, 0x17
        /*002a*/ 	.short	(.L_57 - .L_56)
.L_56:
        /*002c*/ 	.word	0x00000000
        /*0030*/ 	.short	0x0001
        /*0032*/ 	.short	0x0004
        /*0034*/ 	.byte	0x00, 0xf0, 0x11, 0x00


	//----- nvinfo : EIATTR_KPARAM_INFO
	.align		4
.L_57:
        /*0038*/ 	.byte	0x04, 0x17
        /*003a*/ 	.short	(.L_59 - .L_58)
.L_58:
        /*003c*/ 	.word	0x00000000
        /*0040*/ 	.short	0x0000
        /*0042*/ 	.short	0x0000
        /*0044*/ 	.byte	0x00, 0xf0, 0x11, 0x00


	//----- nvinfo : EIATTR_SPARSE_MMA_MASK
	.align		4
.L_59:
        /*0048*/ 	.byte	0x03, 0x50
        /*004a*/ 	.short	0x0000


	//----- nvinfo : EIATTR_MAXREG_COUNT
	.align		4
        /*004c*/ 	.byte	0x03, 0x1b
        /*004e*/ 	.short	0x00ff


	//----- nvinfo : EIATTR_MERCURY_ISA_VERSION
	.align		4
        /*0050*/ 	.byte	0x03, 0x5f
        /*0052*/ 	.short	0x0101


	//----- nvinfo : EIATTR_VRC_CTA_INIT_COUNT
	.align		4
        /*0054*/ 	.byte	0x02, 0x4a
	.zero		1
	.zero		1


	//----- nvinfo : EIATTR_EXIT_INSTR_OFFSETS
	.align		4
        /*0058*/ 	.byte	0x04, 0x1c
        /*005a*/ 	.short	(.L_61 - .L_60)


	//   ....[0]....
.L_60:
        /*005c*/ 	.word	0x00000070


	//   ....[1]....
        /*0060*/ 	.word	0x00000170


	//----- nvinfo : EIATTR_CBANK_PARAM_SIZE
	.align		4
.L_61:
        /*0064*/ 	.byte	0x03, 0x19
        /*0066*/ 	.short	0x0018


	//----- nvinfo : EIATTR_PARAM_CBANK
	.align		4
        /*0068*/ 	.byte	0x04, 0x0a
        /*006a*/ 	.short	(.L_63 - .L_62)
	.align		4
.L_62:
        /*006c*/ 	.word	index@(.nv.constant0._Z20boundary_velocity_tbiiPfS_)
        /*0070*/ 	.short	0x0380
        /*0072*/ 	.short	0x0018


	//----- nvinfo : EIATTR_SW_WAR
	.align		4
.L_63:
        /*0074*/ 	.byte	0x04, 0x36
        /*0076*/ 	.short	(.L_65 - .L_64)
.L_64:
        /*0078*/ 	.word	0x00000008
.L_65:


//--------------------- .nv.info._Z20boundary_velocity_lriiPfS_ --------------------------
	.section	.nv.info._Z20boundary_velocity_lriiPfS_,"",@"SHT_CUDA_INFO"
	.sectionflags	@""
	.align	4


	//----- nvinfo : EIATTR_CUDA_API_VERSION
	.align		4
        /*0000*/ 	.byte	0x04, 0x37
        /*0002*/ 	.short	(.L_67 - .L_66)
.L_66:
        /*0004*/ 	.word	0x00000082


	//----- nvinfo : EIATTR_KPARAM_INFO
	.align		4
.L_67:
        /*0008*/ 	.byte	0x04, 0x17
        /*000a*/ 	.short	(.L_69 - .L_68)
.L_68:
        /*000c*/ 	.word	0x00000000
        /*0010*/ 	.short	0x0003
        /*0012*/ 	.short	0x0010
        /*0014*/ 	.byte	0x00, 0xf5, 0x21, 0x00


	//----- nvinfo : EIATTR_KPARAM_INFO
	.align		4
.L_69:
        /*0018*/ 	.byte	0x04, 0x17
        /*001a*/ 	.short	(.L_71 - .L_70)
.L_70:
        /*001c*/ 	.word	0x00000000
        /*0020*/ 	.short	0x0002
        /*0022*/ 	.short	0x0008
        /*0024*/ 	.byte	0x00, 0xf5, 0x21, 0x00


	//----- nvinfo : EIATTR_KPARAM_INFO
	.align		4
.L_71:
        /*0028*/ 	.byte	0x04, 0x17
        /*002a*/ 	.short	(.L_73 - .L_72)
.L_72:
        /*002c*/ 	.word	0x00000000
        /*0030*/ 	.short	0x0001
        /*0032*/ 	.short	0x0004
        /*0034*/ 	.byte	0x00, 0xf0, 0x11, 0x00


	//----- nvinfo : EIATTR_KPARAM_INFO
	.align		4
.L_73:
        /*0038*/ 	.byte	0x04, 0x17
        /*003a*/ 	.short	(.L_75 - .L_74)
.L_74:
        /*003c*/ 	.word	0x00000000
        /*0040*/ 	.short	0x0000
        /*0042*/ 	.short	0x0000
        /*0044*/ 	.byte	0x00, 0xf0, 0x11, 0x00


	//----- nvinfo : EIATTR_SPARSE_MMA_MASK
	.align		4
.L_75:
        /*0048*/ 	.byte	0x03, 0x50
        /*004a*/ 	.short	0x0000


	//----- nvinfo : EIATTR_MAXREG_COUNT
	.align		4
        /*004c*/ 	.byte	0x03, 0x1b
        /*004e*/ 	.short	0x00ff


	//----- nvinfo : EIATTR_MERCURY_ISA_VERSION
	.align		4
        /*0050*/ 	.byte	0x03, 0x5f
        /*0052*/ 	.short	0x0101


	//----- nvinfo : EIATTR_VRC_CTA_INIT_COUNT
	.align		4
        /*0054*/ 	.byte	0x02, 0x4a
	.zero		1
	.zero		1


	//----- nvinfo : EIATTR_EXIT_INSTR_OFFSETS
	.align		4
        /*0058*/ 	.byte	0x04, 0x1c
        /*005a*/ 	.short	(.L_77 - .L_76)


	//   ....[0]....
.L_76:
        /*005c*/ 	.word	0x00000070


	//   ....[1]....
        /*0060*/ 	.word	0x00000160


	//----- nvinfo : EIATTR_CBANK_PARAM_SIZE
	.align		4
.L_77:
        /*0064*/ 	.byte	0x03, 0x19
        /*0066*/ 	.short	0x0018


	//----- nvinfo : EIATTR_PARAM_CBANK
	.align		4
        /*0068*/ 	.byte	0x04, 0x0a
        /*006a*/ 	.short	(.L_79 - .L_78)
	.align		4
.L_78:
        /*006c*/ 	.word	index@(.nv.constant0._Z20boundary_velocity_lriiPfS_)
        /*0070*/ 	.short	0x0380
        /*0072*/ 	.short	0x0018


	//----- nvinfo : EIATTR_SW_WAR
	.align		4
.L_79:
        /*0074*/ 	.byte	0x04, 0x36
        /*0076*/ 	.short	(.L_81 - .L_80)
.L_80:
        /*0078*/ 	.word	0x00000008
.L_81:


//--------------------- .nv.info._Z16compute_velocityiidddddPfS_S_S_S_ --------------------------
	.section	.nv.info._Z16compute_velocityiidddddPfS_S_S_S_,"",@"SHT_CUDA_INFO"
	.sectionflags	@""
	.align	4


	//----- nvinfo : EIATTR_CUDA_API_VERSION
	.align		4
        /*0000*/ 	.byte	0x04, 0x37
        /*0002*/ 	.short	(.L_83 - .L_82)
.L_82:
        /*0004*/ 	.word	0x00000082


	//----- nvinfo : EIATTR_KPARAM_INFO
	.align		4
.L_83:
        /*0008*/ 	.byte	0x04, 0x17
        /*000a*/ 	.short	(.L_85 - .L_84)
.L_84:
        /*000c*/ 	.word	0x00000000
        /*0010*/ 	.short	0x000b
        /*0012*/ 	.short	0x0050
        /*0014*/ 	.byte	0x00, 0xf5, 0x21, 0x00


	//----- nvinfo : EIATTR_KPARAM_INFO
	.align		4
.L_85:
        /*0018*/ 	.byte	0x04, 0x17
        /*001a*/ 	.short	(.L_87 - .L_86)
.L_86:
        /*001c*/ 	.word	0x00000000
        /*0020*/ 	.short	0x000a
        /*0022*/ 	.short	0x0048
        /*0024*/ 	.byte	0x00, 0xf5, 0x21, 0x00


	//----- nvinfo : EIATTR_KPARAM_INFO
	.align		4
.L_87:
        /*0028*/ 	.byte	0x04, 0x17
        /*002a*/ 	.short	(.L_89 - .L_88)
.L_88:
        /*002c*/ 	.word	0x00000000
        /*0030*/ 	.short	0x0009
        /*0032*/ 	.short	0x0040
        /*0034*/ 	.byte	0x00, 0xf5, 0x21, 0x00


	//----- nvinfo : EIATTR_KPARAM_INFO
	.align		4
.L_89:
        /*0038*/ 	.byte	0x04, 0x17
        /*003a*/ 	.short	(.L_91 - .L_90)
.L_90:
        /*003c*/ 	.word	0x00000000
        /*0040*/ 	.short	0x0008
        /*0042*/ 	.short	0x0038
        /*0044*/ 	.byte	0x00, 0xf5, 0x21, 0x00


	//----- nvinfo : EIATTR_KPARAM_INFO
	.align		4
.L_91:
        /*0048*/ 	.byte	0x04, 0x17
        /*004a*/ 	.short	(.L_93 - .L_92)
.L_92:
        /*004c*/ 	.word	0x00000000
        /*0050*/ 	.short	0x0007
        /*0052*/ 	.short	0x0030
        /*0054*/ 	.byte	0x00, 0xf5, 0x21, 0x00


	//----- nvinfo : EIATTR_KPARAM_INFO
	.align		4
.L_93:
        /*0058*/ 	.byte	0x04, 0x17
        /*005a*/ 	.short	(.L_95 - .L_94)
.L_94:
        /*005c*/ 	.word	0x00000000
        /*0060*/ 	.short	0x0006
        /*0062*/ 	.short	0x0028
        /*0064*/ 	.byte	0x00, 0xf0, 0x21, 0x00


	//----- nvinfo : EIATTR_KPARAM_INFO
	.align		4
.L_95:
        /*0068*/ 	.byte	0x04, 0x17
        /*006a*/ 	.short	(.L_97 - .L_96)
.L_96:
        /*006c*/ 	.word	0x00000000
        /*0070*/ 	.short	0x0005
        /*0072*/ 	.short	0x0020
        /*0074*/ 	.byte	0x00, 0xf0, 0x21, 0x00


	//----- nvinfo : EIATTR_KPARAM_INFO
	.align		4
.L_97:
        /*0078*/ 	.byte	0x04, 0x17
        /*007a*/ 	.short	(.L_99 - .L_98)
.L_98:
        /*007c*/ 	.word	0x00000000
        /*0080*/ 	.short	0x0004
        /*0082*/ 	.short	0x0018
        /*0084*/ 	.byte	0x00, 0xf0, 0x21, 0x00


	//----- nvinfo : EIATTR_KPARAM_INFO
	.align		4
.L_99:
        /*0088*/ 	.byte	0x04, 0x17
        /*008a*/ 	.short	(.L_101 - .L_100)
.L_100:
        /*008c*/ 	.word	0x00000000
        /*0090*/ 	.short	0x0003
        /*0092*/ 	.short	0x0010
        /*0094*/ 	.byte	0x00, 0xf0, 0x21, 0x00


	//----- nvinfo : EIATTR_KPARAM_INFO
	.align		4
.L_101:
        /*0098*/ 	.byte	0x04, 0x17
        /*009a*/ 	.short	(.L_103 - .L_102)
.L_102:
        /*009c*/ 	.word	0x00000000
        /*00a0*/ 	.short	0x0002
        /*00a2*/ 	.short	0x0008
        /*00a4*/ 	.byte	0x00, 0xf0, 0x21, 0x00


	//----- nvinfo : EIATTR_KPARAM_INFO
	.align		4
.L_103:
        /*00a8*/ 	.byte	0x04, 0x17
        /*00aa*/ 	.short	(.L_105 - .L_104)
.L_104:
        /*00ac*/ 	.word	0x00000000
        /*00b0*/ 	.short	0x0001
        /*00b2*/ 	.short	0x0004
        /*00b4*/ 	.byte	0x00, 0xf0, 0x11, 0x00


	//----- nvinfo : EIATTR_KPARAM_INFO
	.align		4
.L_105:
        /*00b8*/ 	.byte	0x04, 0x17
        /*00ba*/ 	.short	(.L_107 - .L_106)
.L_106:
        /*00bc*/ 	.word	0x00000000
        /*00c0*/ 	.short	0x0000
        /*00c2*/ 	.short	0x0000
        /*00c4*/ 	.byte	0x00, 0xf0, 0x11, 0x00


	//----- nvinfo : EIATTR_SPARSE_MMA_MASK
	.align		4
.L_107:
        /*00c8*/ 	.byte	0x03, 0x50
        /*00ca*/ 	.short	0x0000


	//----- nvinfo : EIATTR_MAXREG_COUNT
	.align		4
        /*00cc*/ 	.byte	0x03, 0x1b
        /*00ce*/ 	.short	0x00ff


	//----- nvinfo : EIATTR_MERCURY_ISA_VERSION
	.align		4
        /*00d0*/ 	.byte	0x03, 0x5f
        /*00d2*/ 	.short	0x0101


	//----- nvinfo : EIATTR_VRC_CTA_INIT_COUNT
	.align		4
        /*00d4*/ 	.byte	0x02, 0x4a
	.zero		1
	.zero		1


	//----- nvinfo : EIATTR_EXIT_INSTR_OFFSETS
	.align		4
        /*00d8*/ 	.byte	0x04, 0x1c
        /*00da*/ 	.short	(.L_109 - .L_108)


	//   ....[0]....
.L_108:
        /*00dc*/ 	.word	0x00000100


	//   ....[1]....
        /*00e0*/ 	.word	0x00001390


	//----- nvinfo : EIATTR_CRS_STACK_SIZE
	.align		4
.L_109:
        /*00e4*/ 	.byte	0x04, 0x1e
        /*00e6*/ 	.short	(.L_111 - .L_110)
.L_110:
        /*00e8*/ 	.word	0x00000000


	//----- nvinfo : EIATTR_CBANK_PARAM_SIZE
	.align		4
.L_111:
        /*00ec*/ 	.byte	0x03, 0x19
        /*00ee*/ 	.short	0x0058


	//----- nvinfo : EIATTR_PARAM_CBANK
	.align		4
        /*00f0*/ 	.byte	0x04, 0x0a
        /*00f2*/ 	.short	(.L_113 - .L_112)
	.align		4
.L_112:
        /*00f4*/ 	.word	index@(.nv.constant0._Z16compute_velocityiidddddPfS_S_S_S_)
        /*00f8*/ 	.short	0x0380
        /*00fa*/ 	.short	0x0058


	//----- nvinfo : EIATTR_SW_WAR
	.align		4
.L_113:
        /*00fc*/ 	.byte	0x04, 0x36
        /*00fe*/ 	.short	(.L_115 - .L_114)
.L_114:
        /*0100*/ 	.word	0x00000008
.L_115:


//--------------------- .nv.info._Z20boundary_pressure_tbiiPf --------------------------
	.section	.nv.info._Z20boundary_pressure_tbiiPf,"",@"SHT_CUDA_INFO"
	.sectionflags	@""
	.align	4


	//----- nvinfo : EIATTR_CUDA_API_VERSION
	.align		4
        /*0000*/ 	.byte	0x04, 0x37
        /*0002*/ 	.short	(.L_117 - .L_116)
.L_116:
        /*0004*/ 	.word	0x00000082


	//----- nvinfo : EIATTR_KPARAM_INFO
	.align		4
.L_117:
        /*0008*/ 	.byte	0x04, 0x17
        /*000a*/ 	.short	(.L_119 - .L_118)
.L_118:
        /*000c*/ 	.word	0x00000000
        /*0010*/ 	.short	0x0002
        /*0012*/ 	.short	0x0008
        /*0014*/ 	.byte	0x00, 0xf5, 0x21, 0x00


	//----- nvinfo : EIATTR_KPARAM_INFO
	.align		4
.L_119:
        /*0018*/ 	.byte	0x04, 0x17
        /*001a*/ 	.short	(.L_121 - .L_120)
.L_120:
        /*001c*/ 	.word	0x00000000
        /*0020*/ 	.short	0x0001
        /*0022*/ 	.short	0x0004
        /*0024*/ 	.byte	0x00, 0xf0, 0x11, 0x00


	//----- nvinfo : EIATTR_KPARAM_INFO
	.align		4
.L_121:
        /*0028*/ 	.byte	0x04, 0x17
        /*002a*/ 	.short	(.L_123 - .L_122)
.L_122:
        /*002c*/ 	.word	0x00000000
        /*0030*/ 	.short	0x0000
        /*0032*/ 	.short	0x0000
        /*0034*/ 	.byte	0x00, 0xf0, 0x11, 0x00


	//----- nvinfo : EIATTR_SPARSE_MMA_MASK
	.align		4
.L_123:
        /*0038*/ 	.byte	0x03, 0x50
        /*003a*/ 	.short	0x0000


	//----- nvinfo : EIATTR_MAXREG_COUNT
	.align		4
        /*003c*/ 	.byte	0x03, 0x1b
        /*003e*/ 	.short	0x00ff


	//----- nvinfo : EIATTR_MERCURY_ISA_VERSION
	.align		4
        /*0040*/ 	.byte	0x03, 0x5f
        /*0042*/ 	.short	0x0101


	//----- nvinfo : EIATTR_VRC_CTA_INIT_COUNT
	.align		4
        /*0044*/ 	.byte	0x02, 0x4a
	.zero		1
	.zero		1


	//----- nvinfo : EIATTR_EXIT_INSTR_OFFSETS
	.align		4
        /*0048*/ 	.byte	0x04, 0x1c
        /*004a*/ 	.short	(.L_125 - .L_124)


	//   ....[0]....
.L_124:
        /*004c*/ 	.word	0x00000070


	//   ....[1]....
        /*0050*/ 	.word	0x00000140


	//----- nvinfo : EIATTR_CBANK_PARAM_SIZE
	.align		4
.L_125:
        /*0054*/ 	.byte	0x03, 0x19
        /*0056*/ 	.short	0x0010


	//----- nvinfo : EIATTR_PARAM_CBANK
	.align		4
        /*0058*/ 	.byte	0x04, 0x0a
        /*005a*/ 	.short	(.L_127 - .L_126)
	.align		4
.L_126:
        /*005c*/ 	.word	index@(.nv.constant0._Z20boundary_pressure_tbiiPf)
        /*0060*/ 	.short	0x0380
        /*0062*/ 	.short	0x0010


	//----- nvinfo : EIATTR_SW_WAR
	.align		4
.L_127:
        /*0064*/ 	.byte	0x04, 0x36
        /*0066*/ 	.short	(.L_129 - .L_128)
.L_128:
        /*0068*/ 	.word	0x00000008
.L_129:


//--------------------- .nv.info._Z20boundary_pressure_lriiPf --------------------------
	.section	.nv.info._Z20boundary_pressure_lriiPf,"",@"SHT_CUDA_INFO"
	.sectionflags	@""
	.align	4


	//----- nvinfo : EIATTR_CUDA_API_VERSION
	.align		4
        /*0000*/ 	.byte	0x04, 0x37
        /*0002*/ 	.short	(.L_131 - .L_130)
.L_130:
        /*0004*/ 	.word	0x00000082


	//----- nvinfo : EIATTR_KPARAM_INFO
	.align		4
.L_131:
        /*0008*/ 	.byte	0x04, 0x17
        /*000a*/ 	.short	(.L_133 - .L_132)
.L_132:
        /*000c*/ 	.word	0x00000000
        /*0010*/ 	.short	0x0002
        /*0012*/ 	.short	0x0008
        /*0014*/ 	.byte	0x00, 0xf5, 0x21, 0x00


	//----- nvinfo : EIATTR_KPARAM_INFO
	.align		4
.L_133:
        /*0018*/ 	.byte	0x04, 0x17
        /*001a*/ 	.short	(.L_135 - .L_134)
.L_134:
        /*001c*/ 	.word	0x00000000
        /*0020*/ 	.short	0x0001
        /*0022*/ 	.short	0x0004
        /*0024*/ 	.byte	0x00, 0xf0, 0x11, 0x00


	//----- nvinfo : EIATTR_KPARAM_INFO
	.align		4
.L_135:
        /*0028*/ 	.byte	0x04, 0x17
        /*002a*/ 	.short	(.L_137 - .L_136)
.L_136:
        /*002c*/ 	.word	0x00000000
        /*0030*/ 	.short	0x0000
        /*0032*/ 	.short	0x0000
        /*0034*/ 	.byte	0x00, 0xf0, 0x11, 0x00


	//----- nvinfo : EIATTR_SPARSE_MMA_MASK
	.align		4
.L_137:
        /*0038*/ 	.byte	0x03, 0x50
        /*003a*/ 	.short	0x0000


	//----- nvinfo : EIATTR_MAXREG_COUNT
	.align		4
        /*003c*/ 	.byte	0x03, 0x1b
        /*003e*/ 	.short	0x00ff


	//----- nvinfo : EIATTR_MERCURY_ISA_VERSION
	.align		4
        /*0040*/ 	.byte	0x03, 0x5f
        /*0042*/ 	.short	0x0101


	//----- nvinfo : EIATTR_VRC_CTA_INIT_COUNT
	.align		4
        /*0044*/ 	.byte	0x02, 0x4a
	.zero		1
	.zero		1


	//----- nvinfo : EIATTR_EXIT_INSTR_OFFSETS
	.align		4
        /*0048*/ 	.byte	0x04, 0x1c
        /*004a*/ 	.short	(.L_139 - .L_138)


	//   ....[0]....
.L_138:
        /*004c*/ 	.word	0x00000070


	//   ....[1]....
        /*0050*/ 	.word	0x00000120


	//----- nvinfo : EIATTR_CBANK_PARAM_SIZE
	.align		4
.L_139:
        /*0054*/ 	.byte	0x03, 0x19
        /*0056*/ 	.short	0x0010


	//----- nvinfo : EIATTR_PARAM_CBANK
	.align		4
        /*0058*/ 	.byte	0x04, 0x0a
        /*005a*/ 	.short	(.L_141 - .L_140)
	.align		4
.L_140:
        /*005c*/ 	.word	index@(.nv.constant0._Z20boundary_pressure_lriiPf)
        /*0060*/ 	.short	0x0380
        /*0062*/ 	.short	0x0010


	//----- nvinfo : EIATTR_SW_WAR
	.align		4
.L_141:
        /*0064*/ 	.byte	0x04, 0x36
        /*0066*/ 	.short	(.L_143 - .L_142)
.L_142:
        /*0068*/ 	.word	0x00000008
.L_143:


//--------------------- .nv.info._Z16compute_pressureiiddPfS_S_ --------------------------
	.section	.nv.info._Z16compute_pressureiiddPfS_S_,"",@"SHT_CUDA_INFO"
	.sectionflags	@""
	.align	4


	//----- nvinfo : EIATTR_CUDA_API_VERSION
	.align		4
        /*0000*/ 	.byte	0x04, 0x37
        /*0002*/ 	.short	(.L_145 - .L_144)
.L_144:
        /*0004*/ 	.word	0x00000082


	//----- nvinfo : EIATTR_KPARAM_INFO
	.align		4
.L_145:
        /*0008*/ 	.byte	0x04, 0x17
        /*000a*/ 	.short	(.L_147 - .L_146)
.L_146:
        /*000c*/ 	.word	0x00000000
        /*0010*/ 	.short	0x0006
        /*0012*/ 	.short	0x0028
        /*0014*/ 	.byte	0x00, 0xf5, 0x21, 0x00


	//----- nvinfo : EIATTR_KPARAM_INFO
	.align		4
.L_147:
        /*0018*/ 	.byte	0x04, 0x17
        /*001a*/ 	.short	(.L_149 - .L_148)
.L_148:
        /*001c*/ 	.word	0x00000000
        /*0020*/ 	.short	0x0005
        /*0022*/ 	.short	0x0020
        /*0024*/ 	.byte	0x00, 0xf5, 0x21, 0x00


	//----- nvinfo : EIATTR_KPARAM_INFO
	.align		4
.L_149:
        /*0028*/ 	.byte	0x04, 0x17
        /*002a*/ 	.short	(.L_151 - .L_150)
.L_150:
        /*002c*/ 	.word	0x00000000
        /*0030*/ 	.short	0x0004
        /*0032*/ 	.short	0x0018
        /*0034*/ 	.byte	0x00, 0xf5, 0x21, 0x00


	//----- nvinfo : EIATTR_KPARAM_INFO
	.align		4
.L_151:
        /*0038*/ 	.byte	0x04, 0x17
        /*003a*/ 	.short	(.L_153 - .L_152)
.L_152:
        /*003c*/ 	.word	0x00000000
        /*0040*/ 	.short	0x0003
        /*0042*/ 	.short	0x0010
        /*0044*/ 	.byte	0x00, 0xf0, 0x21, 0x00


	//----- nvinfo : EIATTR_KPARAM_INFO
	.align		4
.L_153:
        /*0048*/ 	.byte	0x04, 0x17
        /*004a*/ 	.short	(.L_155 - .L_154)
.L_154:
        /*004c*/ 	.word	0x00000000
        /*0050*/ 	.short	0x0002
        /*0052*/ 	.short	0x0008
        /*0054*/ 	.byte	0x00, 0xf0, 0x21, 0x00


	//----- nvinfo : EIATTR_KPARAM_INFO
	.align		4
.L_155:
        /*0058*/ 	.byte	0x04, 0x17
        /*005a*/ 	.short	(.L_157 - .L_156)
.L_156:
        /*005c*/ 	.word	0x00000000
        /*0060*/ 	.short	0x0001
        /*0062*/ 	.short	0x0004
        /*0064*/ 	.byte	0x00, 0xf0, 0x11, 0x00


	//----- nvinfo : EIATTR_KPARAM_INFO
	.align		4
.L_157:
        /*0068*/ 	.byte	0x04, 0x17
        /*006a*/ 	.short	(.L_159 - .L_158)
.L_158:
        /*006c*/ 	.word	0x00000000
        /*0070*/ 	.short	0x0000
        /*0072*/ 	.short	0x0000
        /*0074*/ 	.byte	0x00, 0xf0, 0x11, 0x00


	//----- nvinfo : EIATTR_SPARSE_MMA_MASK
	.align		4
.L_159:
        /*0078*/ 	.byte	0x03, 0x50
        /*007a*/ 	.short	0x0000


	//----- nvinfo : EIATTR_MAXREG_COUNT
	.align		4
        /*007c*/ 	.byte	0x03, 0x1b
        /*007e*/ 	.short	0x00ff


	//----- nvinfo : EIATTR_MERCURY_ISA_VERSION
	.align		4
        /*0080*/ 	.byte	0x03, 0x5f
        /*0082*/ 	.short	0x0101


	//----- nvinfo : EIATTR_VRC_CTA_INIT_COUNT
	.align		4
        /*0084*/ 	.byte	0x02, 0x4a
	.zero		1
	.zero		1


	//----- nvinfo : EIATTR_EXIT_INSTR_OFFSETS
	.align		4
        /*0088*/ 	.byte	0x04, 0x1c
        /*008a*/ 	.short	(.L_161 - .L_160)


	//   ....[0]....
.L_160:
        /*008c*/ 	.word	0x00000100


	//   ....[1]....
        /*0090*/ 	.word	0x000004f0


	//----- nvinfo : EIATTR_CRS_STACK_SIZE
	.align		4
.L_161:
        /*0094*/ 	.byte	0x04, 0x1e
        /*0096*/ 	.short	(.L_163 - .L_162)
.L_162:
        /*0098*/ 	.word	0x00000000


	//----- nvinfo : EIATTR_CBANK_PARAM_SIZE
	.align		4
.L_163:
        /*009c*/ 	.byte	0x03, 0x19
        /*009e*/ 	.short	0x0030


	//----- nvinfo : EIATTR_PARAM_CBANK
	.align		4
        /*00a0*/ 	.byte	0x04, 0x0a
        /*00a2*/ 	.short	(.L_165 - .L_164)
	.align		4
.L_164:
        /*00a4*/ 	.word	index@(.nv.constant0._Z16compute_pressureiiddPfS_S_)
        /*00a8*/ 	.short	0x0380
        /*00aa*/ 	.short	0x0030


	//----- nvinfo : EIATTR_SW_WAR
	.align		4
.L_165:
        /*00ac*/ 	.byte	0x04, 0x36
        /*00ae*/ 	.short	(.L_167 - .L_166)
.L_166:
        /*00b0*/ 	.word	0x00000008
.L_167:


//--------------------- .nv.info._Z9compute_biiddddPfS_S_ --------------------------
	.section	.nv.info._Z9compute_biiddddPfS_S_,"",@"SHT_CUDA_INFO"
	.sectionflags	@""
	.align	4


	//----- nvinfo : EIATTR_CUDA_API_VERSION
	.align		4
        /*0000*/ 	.byte	0x04, 0x37
        /*0002*/ 	.short	(.L_169 - .L_168)
.L_168:
        /*0004*/ 	.word	0x00000082


	//----- nvinfo : EIATTR_KPARAM_INFO
	.align		4
.L_169:
        /*0008*/ 	.byte	0x04, 0x17
        /*000a*/ 	.short	(.L_171 - .L_170)
.L_170:
        /*000c*/ 	.word	0x00000000
        /*0010*/ 	.short	0x0008
        /*0012*/ 	.short	0x0038
        /*0014*/ 	.byte	0x00, 0xf5, 0x21, 0x00


	//----- nvinfo : EIATTR_KPARAM_INFO
	.align		4
.L_171:
        /*0018*/ 	.byte	0x04, 0x17
        /*001a*/ 	.short	(.L_173 - .L_172)
.L_172:
        /*001c*/ 	.word	0x00000000
        /*0020*/ 	.short	0x0007
        /*0022*/ 	.short	0x0030
        /*0024*/ 	.byte	0x00, 0xf5, 0x21, 0x00


	//----- nvinfo : EIATTR_KPARAM_INFO
	.align		4
.L_173:
        /*0028*/ 	.byte	0x04, 0x17
        /*002a*/ 	.short	(.L_175 - .L_174)
.L_174:
        /*002c*/ 	.word	0x00000000
        /*0030*/ 	.short	0x0006
        /*0032*/ 	.short	0x0028
        /*0034*/ 	.byte	0x00, 0xf5, 0x21, 0x00


	//----- nvinfo : EIATTR_KPARAM_INFO
	.align		4
.L_175:
        /*0038*/ 	.byte	0x04, 0x17
        /*003a*/ 	.short	(.L_177 - .L_176)
.L_176:
        /*003c*/ 	.word	0x00000000
        /*0040*/ 	.short	0x0005
        /*0042*/ 	.short	0x0020
        /*0044*/ 	.byte	0x00, 0xf0, 0x21, 0x00


	//----- nvinfo : EIATTR_KPARAM_INFO
	.align		4
.L_177:
        /*0048*/ 	.byte	0x04, 0x17
        /*004a*/ 	.short	(.L_179 - .L_178)
.L_178:
        /*004c*/ 	.word	0x00000000
        /*0050*/ 	.short	0x0004
        /*0052*/ 	.short	0x0018
        /*0054*/ 	.byte	0x00, 0xf0, 0x21, 0x00


	//----- nvinfo : EIATTR_KPARAM_INFO
	.align		4
.L_179:
        /*0058*/ 	.byte	0x04, 0x17
        /*005a*/ 	.short	(.L_181 - .L_180)
.L_180:
        /*005c*/ 	.word	0x00000000
        /*0060*/ 	.short	0x0003
        /*0062*/ 	.short	0x0010
        /*0064*/ 	.byte	0x00, 0xf0, 0x21, 0x00


	//----- nvinfo : EIATTR_KPARAM_INFO
	.align		4
.L_181:
        /*0068*/ 	.byte	0x04, 0x17
        /*006a*/ 	.short	(.L_183 - .L_182)
.L_182:
        /*006c*/ 	.word	0x00000000
        /*0070*/ 	.short	0x0002
        /*0072*/ 	.short	0x0008
        /*0074*/ 	.byte	0x00, 0xf0, 0x21, 0x00


	//----- nvinfo : EIATTR_KPARAM_INFO
	.align		4
.L_183:
        /*0078*/ 	.byte	0x04, 0x17
        /*007a*/ 	.short	(.L_185 - .L_184)
.L_184:
        /*007c*/ 	.word	0x00000000
        /*0080*/ 	.short	0x0001
        /*0082*/ 	.short	0x0004
        /*0084*/ 	.byte	0x00, 0xf0, 0x11, 0x00


	//----- nvinfo : EIATTR_KPARAM_INFO
	.align		4
.L_185:
        /*0088*/ 	.byte	0x04, 0x17
        /*008a*/ 	.short	(.L_187 - .L_186)
.L_186:
        /*008c*/ 	.word	0x00000000
        /*0090*/ 	.short	0x0000
        /*0092*/ 	.short	0x0000
        /*0094*/ 	.byte	0x00, 0xf0, 0x11, 0x00


	//----- nvinfo : EIATTR_SPARSE_MMA_MASK
	.align		4
.L_187:
        /*0098*/ 	.byte	0x03, 0x50
        /*009a*/ 	.short	0x0000


	//----- nvinfo : EIATTR_MAXREG_COUNT
	.align		4
        /*009c*/ 	.byte	0x03, 0x1b
        /*009e*/ 	.short	0x00ff


	//----- nvinfo : EIATTR_MERCURY_ISA_VERSION
	.align		4
        /*00a0*/ 	.byte	0x03, 0x5f
        /*00a2*/ 	.short	0x0101


	//----- nvinfo : EIATTR_VRC_CTA_INIT_COUNT
	.align		4
        /*00a4*/ 	.byte	0x02, 0x4a
	.zero		1
	.zero		1


	//----- nvinfo : EIATTR_EXIT_INSTR_OFFSETS
	.align		4
        /*00a8*/ 	.byte	0x04, 0x1c
        /*00aa*/ 	.short	(.L_189 - .L_188)


	//   ....[0]....
.L_188:
        /*00ac*/ 	.word	0x00000100


	//   ....[1]....
        /*00b0*/ 	.word	0x00000be0


	//----- nvinfo : EIATTR_CRS_STACK_SIZE
	.align		4
.L_189:
        /*00b4*/ 	.byte	0x04, 0x1e
        /*00b6*/ 	.short	(.L_191 - .L_190)
.L_190:
        /*00b8*/ 	.word	0x00000000


	//----- nvinfo : EIATTR_CBANK_PARAM_SIZE
	.align		4
.L_191:
        /*00bc*/ 	.byte	0x03, 0x19
        /*00be*/ 	.short	0x0040


	//----- nvinfo : EIATTR_PARAM_CBANK
	.align		4
        /*00c0*/ 	.byte	0x04, 0x0a
        /*00c2*/ 	.short	(.L_193 - .L_192)
	.align		4
.L_192:
        /*00c4*/ 	.word	index@(.nv.constant0._Z9compute_biiddddPfS_S_)
        /*00c8*/ 	.short	0x0380
        /*00ca*/ 	.short	0x0040


	//----- nvinfo : EIATTR_SW_WAR
	.align		4
.L_193:
        /*00cc*/ 	.byte	0x04, 0x36
        /*00ce*/ 	.short	(.L_195 - .L_194)
.L_194:
        /*00d0*/ 	.word	0x00000008
.L_195:


//--------------------- .nv.callgraph             --------------------------
	.section	.nv.callgraph,"",@"SHT_CUDA_CALLGRAPH"
	.align	4
	.sectionentsize	8
	.align		4
        /*0000*/ 	.word	0x00000000
	.align		4
        /*0004*/ 	.word	0xffffffff
	.align		4
        /*0008*/ 	.word	0x00000000
	.align		4
        /*000c*/ 	.word	0xfffffffe
	.align		4
        /*0010*/ 	.word	0x00000000
	.align		4
        /*0014*/ 	.word	0xfffffffd
	.align		4
        /*0018*/ 	.word	0x00000000
	.align		4
        /*001c*/ 	.word	0xfffffffc


//--------------------- .text._Z20boundary_velocity_tbiiPfS_ --------------------------
	.section	.text._Z20boundary_velocity_tbiiPfS_,"ax",@progbits
	.align	128
        .global         _Z20boundary_velocity_tbiiPfS_
        .type           _Z20boundary_velocity_tbiiPfS_,@function
        .size           _Z20boundary_velocity_tbiiPfS_,(.L_x_52 - _Z20boundary_velocity_tbiiPfS_)
        .other          _Z20boundary_velocity_tbiiPfS_,@"STO_CUDA_ENTRY STV_DEFAULT"
_Z20boundary_velocity_tbiiPfS_:
.text._Z20boundary_velocity_tbiiPfS_:
[----:B------:R-:W-:Y:S01]  /*0000*/  LDC R1, c[0x0][0x37c] ;  /* 0x0000df00ff017b82 */ /* 0x000fe20000000800 */
[----:B------:R-:W0:Y:S07]  /*0010*/  S2R R0, SR_TID.X ;  /* 0x0000000000007919 */ /* 0x000e2e0000002100 */
[----:B------:R-:W0:Y:S01]  /*0020*/  S2UR UR4, SR_CTAID.X ;  /* 0x00000000000479c3 */ /* 0x000e220000002500 */
[----:B------:R-:W1:Y:S07]  /*0030*/  LDCU UR6, c[0x0][0x380] ;  /* 0x00007000ff0677ac */ /* 0x000e6e0008000800 */
[----:B------:R-:W0:Y:S02]  /*0040*/  LDC R5, c[0x0][0x360] ;  /* 0x0000d800ff057b82 */ /* 0x000e240000000800 */
[----:B0-----:R-:W-:-:S05]  /*0050*/  IMAD R5, R5, UR4, R0 ;  /* 0x0000000405057c24 */ /* 0x001fca000f8e0200 */
[----:B-1----:R-:W-:-:S13]  /*0060*/  ISETP.GE.AND P0, PT, R5, UR6, PT ;  /* 0x0000000605007c0c */ /* 0x002fda000bf06270 */
[----:B------:R-:W-:Y:S05]  /*0070*/  @P0 EXIT ;  /* 0x000000000000094d */ /* 0x000fea0003800000 */
[----:B------:R-:W0:Y:S01]  /*0080*/  LDC R0, c[0x0][0x384] ;  /* 0x0000e100ff007b82 */ /* 0x000e220000000800 */
[----:B------:R-:W1:Y:S01]  /*0090*/  LDCU.64 UR4, c[0x0][0x358] ;  /* 0x00006b00ff0477ac */ /* 0x000e620008000a00 */
[----:B------:R-:W-:-:S06]  /*00a0*/  HFMA2 R11, -RZ, RZ, 1.875, 0 ;  /* 0x3f800000ff0b7431 */ /* 0x000fcc00000001ff */
[----:B------:R-:W2:Y:S08]  /*00b0*/  LDC.64 R2, c[0x0][0x388] ;  /* 0x0000e200ff027b82 */ /* 0x000eb00000000a00 */
[----:B------:R-:W3:Y:S01]  /*00c0*/  LDC.64 R6, c[0x0][0x390] ;  /* 0x0000e400ff067b82 */ /* 0x000ee20000000a00 */
[----:B0-----:R-:W-:-:S05]  /*00d0*/  IADD3 R0, PT, PT, R0, -0x1, RZ ;  /* 0xffffffff00007810 */ /* 0x001fca0007ffe0ff */
[----:B------:R-:W-:Y:S02]  /*00e0*/  IMAD R9, R0, UR6, RZ ;  /* 0x0000000600097c24 */ /* 0x000fe4000f8e02ff */
[----:B--2---:R-:W-:-:S05]  /*00f0*/  IMAD.WIDE R2, R5, 0x4, R2 ;  /* 0x0000000405027825 */ /* 0x004fca00078e0202 */
[----:B-1----:R-:W-:Y:S01]  /*0100*/  STG.E desc[UR4][R2.64], RZ ;  /* 0x000000ff02007986 */ /* 0x002fe2000c101904 */
[----:B---3--:R-:W-:-:S04]  /*0110*/  IMAD.WIDE R6, R5, 0x4, R6 ;  /* 0x0000000405067825 */ /* 0x008fc800078e0206 */
[----:B------:R-:W-:-:S04]  /*0120*/  IMAD.WIDE R4, R9, 0x4, R2 ;  /* 0x0000000409047825 */ /* 0x000fc800078e0202 */
[----:B------:R-:W-:Y:S01]  /*0130*/  IMAD.WIDE R8, R9, 0x4, R6 ;  /* 0x0000000409087825 */ /* 0x000fe200078e0206 */
[----:B------:R-:W-:Y:S04]  /*0140*/  STG.E desc[UR4][R4.64], R11 ;  /* 0x0000000b04007986 */ /* 0x000fe8000c101904 */
[----:B------:R-:W-:Y:S04]  /*0150*/  STG.E desc[UR4][R6.64], RZ ;  /* 0x000000ff06007986 */ /* 0x000fe8000c101904 */
[----:B------:R-:W-:Y:S01]  /*0160*/  STG.E desc[UR4][R8.64], RZ ;  /* 0x000000ff08007986 */ /* 0x000fe2000c101904 */
[----:B------:R-:W-:Y:S05]  /*0170*/  EXIT ;  /* 0x000000000000794d */ /* 0x000fea0003800000 */
.L_x_0:
[----:B------:R-:W-:-:S00]  /*0180*/  BRA `(.L_x_0) ;  /* 0xfffffffc00fc7947 */ /* 0x000fc0000383ffff */
[----:B------:R-:W-:-:S00]  /*0190*/  NOP ;  /* 0x0000000000007918 */ /* 0x000fc00000000000 */
        /* <DEDUP_REMOVED lines=14> */
.L_x_52:


//--------------------- .text._Z20boundary_velocity_lriiPfS_ --------------------------
	.section	.text._Z20boundary_velocity_lriiPfS_,"ax",@progbits
	.align	128
        .global         _Z20boundary_velocity_lriiPfS_
        .type           _Z20boundary_velocity_lriiPfS_,@function
        .size           _Z20boundary_velocity_lriiPfS_,(.L_x_53 - _Z20boundary_velocity_lriiPfS_)
        .other          _Z20boundary_velocity_lriiPfS_,@"STO_CUDA_ENTRY STV_DEFAULT"
_Z20boundary_velocity_lriiPfS_:
.text._Z20boundary_velocity_lriiPfS_:
        /* <DEDUP_REMOVED lines=9> */
[----:B------:R-:W1:Y:S07]  /*0090*/  LDCU.64 UR4, c[0x0][0x358] ;  /* 0x00006b00ff0477ac */ /* 0x000e6e0008000a00 */
[----:B------:R-:W2:Y:S08]  /*00a0*/  LDC.64 R2, c[0x0][0x388] ;  /* 0x0000e200ff027b82 */ /* 0x000eb00000000a00 */
[----:B------:R-:W3:Y:S01]  /*00b0*/  LDC.64 R4, c[0x0][0x390] ;  /* 0x0000e400ff047b82 */ /* 0x000ee20000000a00 */
[----:B0-----:R-:W-:Y:S01]  /*00c0*/  IMAD R7, R0, R9, RZ ;  /* 0x0000000900077224 */ /* 0x001fe200078e02ff */
[----:B------:R-:W-:-:S03]  /*00d0*/  IADD3 R9, PT, PT, R9, -0x1, RZ ;  /* 0xffffffff09097810 */ /* 0x000fc60007ffe0ff */
[----:B--2---:R-:W-:-:S05]  /*00e0*/  IMAD.WIDE R2, R7, 0x4, R2 ;  /* 0x0000000407027825 */ /* 0x004fca00078e0202 */
[----:B-1----:R-:W-:Y:S01]  /*00f0*/  STG.E desc[UR4][R2.64], RZ ;  /* 0x000000ff02007986 */ /* 0x002fe2000c101904 */
[----:B------:R-:W-:-:S04]  /*0100*/  IMAD.WIDE R10, R9, 0x4, R2 ;  /* 0x00000004090a7825 */ /* 0x000fc800078e0202 */
[----:B---3--:R-:W-:Y:S01]  /*0110*/  IMAD.WIDE R4, R7, 0x4, R4 ;  /* 0x0000000407047825 */ /* 0x008fe200078e0204 */
[----:B------:R-:W-:Y:S04]  /*0120*/  STG.E desc[UR4][R10.64], RZ ;  /* 0x000000ff0a007986 */ /* 0x000fe8000c101904 */
[----:B------:R-:W-:Y:S01]  /*0130*/  STG.E desc[UR4][R4.64], RZ ;  /* 0x000000ff04007986 */ /* 0x000fe2000c101904 */
[----:B------:R-:W-:-:S05]  /*0140*/  IMAD.WIDE R6, R9, 0x4, R4 ;  /* 0x0000000409067825 */ /* 0x000fca00078e0204 */
[----:B------:R-:W-:Y:S01]  /*0150*/  STG.E desc[UR4][R6.64], RZ ;  /* 0x000000ff06007986 */ /* 0x000fe2000c101904 */
[----:B------:R-:W-:Y:S05]  /*0160*/  EXIT ;  /* 0x000000000000794d */ /* 0x000fea0003800000 */
.L_x_1:
        /* <DEDUP_REMOVED lines=9> */
.L_x_53:


//--------------------- .text._Z16compute_velocityiidddddPfS_S_S_S_ --------------------------
	.section	.text._Z16compute_velocityiidddddPfS_S_S_S_,"ax",@progbits
	.align	128
        .global         _Z16compute_velocityiidddddPfS_S_S_S_
        .type           _Z16compute_velocityiidddddPfS_S_S_S_,@function
        .size           _Z16compute_velocityiidddddPfS_S_S_S_,(.L_x_48 - _Z16compute_velocityiidddddPfS_S_S_S_)
        .other          _Z16compute_velocityiidddddPfS_S_S_S_,@"STO_CUDA_ENTRY STV_DEFAULT"
_Z16compute_velocityiidddddPfS_S_S_S_:
.text._Z16compute_velocityiidddddPfS_S_S_S_:
[----:B------:R-:W-:Y:S01]  /*0000*/  LDC R1, c[0x0][0x37c] ;  /* 0x0000df00ff017b82 */ /* 0x000fe20000000800 */
[----:B------:R-:W0:Y:S07]  /*0010*/  S2R R0, SR_TID.X ;  /* 0x0000000000007919 */ /* 0x000e2e0000002100 */
[----:B------:R-:W0:Y:S01]  /*0020*/  S2UR UR4, SR_CTAID.X ;  /* 0x00000000000479c3 */ /* 0x000e220000002500 */
[----:B------:R-:W1:Y:S07]  /*0030*/  S2R R4, SR_TID.Y ;  /* 0x0000000000047919 */ /* 0x000e6e0000002200 */
[----:B------:R-:W0:Y:S08]  /*0040*/  LDC R7, c[0x0][0x360] ;  /* 0x0000d800ff077b82 */ /* 0x000e300000000800 */
[----:B------:R-:W2:Y:S08]  /*0050*/  LDC.64 R2, c[0x0][0x380] ;  /* 0x0000e000ff027b82 */ /* 0x000eb00000000a00 */
[----:B------:R-:W1:Y:S08]  /*0060*/  S2UR UR5, SR_CTAID.Y ;  /* 0x00000000000579c3 */ /* 0x000e700000002600 */
[----:B------:R-:W1:Y:S01]  /*0070*/  LDC R9, c[0x0][0x364] ;  /* 0x0000d900ff097b82 */ /* 0x000e620000000800 */
[----:B0-----:R-:W-:-:S02]  /*0080*/  IMAD R7, R7, UR4, R0 ;  /* 0x0000000407077c24 */ /* 0x001fc4000f8e0200 */
[----:B--2---:R-:W-:-:S05]  /*0090*/  VIADD R0, R2, 0xffffffff ;  /* 0xffffffff02007836 */ /* 0x004fca0000000000 */
[----:B------:R-:W-:Y:S01]  /*00a0*/  ISETP.GE.AND P0, PT, R7, R0, PT ;  /* 0x000000000700720c */ /* 0x000fe20003f06270 */
[----:B------:R-:W-:-:S03]  /*00b0*/  VIADD R0, R3, 0xffffffff ;  /* 0xffffffff03007836 */ /* 0x000fc60000000000 */
[----:B------:R-:W-:Y:S01]  /*00c0*/  ISETP.LT.OR P0, PT, R7, 0x1, P0 ;  /* 0x000000010700780c */ /* 0x000fe20000701670 */
[----:B-1----:R-:W-:-:S05]  /*00d0*/  IMAD R9, R9, UR5, R4 ;  /* 0x0000000509097c24 */ /* 0x002fca000f8e0204 */
[----:B------:R-:W-:-:S04]  /*00e0*/  ISETP.EQ.OR P0, PT, R9, RZ, P0 ;  /* 0x000000ff0900720c */ /* 0x000fc80000702670 */
[----:B------:R-:W-:-:S13]  /*00f0*/  ISETP.GE.OR P0, PT, R9, R0, P0 ;  /* 0x000000000900720c */ /* 0x000fda0000706670 */
[----:B------:R-:W-:Y:S05]  /*0100*/  @P0 EXIT ;  /* 0x000000000000094d */ /* 0x000fea0003800000 */
[----:B------:R-:W0:Y:S01]  /*0110*/  LDC.64 R14, c[0x0][0x3c0] ;  /* 0x0000f000ff0e7b82 */ /* 0x000e220000000a00 */
[----:B------:R-:W1:Y:S01]  /*0120*/  LDCU.64 UR4, c[0x0][0x358] ;  /* 0x00006b00ff0477ac */ /* 0x000e620008000a00 */
[----:B------:R-:W-:-:S06]  /*0130*/  IMAD R35, R9, R2, R7 ;  /* 0x0000000209237224 */ /* 0x000fcc00078e0207 */
[----:B------:R-:W2:Y:S08]  /*0140*/  LDC.64 R22, c[0x0][0x3c8] ;  /* 0x0000f200ff167b82 */ /* 0x000eb00000000a00 */
[----:B------:R-:W3:Y:S01]  /*0150*/  LDC.64 R4, c[0x0][0x3d0] ;  /* 0x0000f400ff047b82 */ /* 0x000ee20000000a00 */
[----:B------:R-:W-:Y:S01]  /*0160*/  IMAD.MOV R0, RZ, RZ, -R2 ;  /* 0x000000ffff007224 */ /* 0x000fe200078e0a02 */
[----:B------:R-:W4:Y:S01]  /*0170*/  LDCU UR8, c[0x0][0x38c] ;  /* 0x00007180ff0877ac */ /* 0x000f220008000800 */
[----:B------:R-:W4:Y:S01]  /*0180*/  LDCU.64 UR6, c[0x0][0x398] ;  /* 0x00007300ff0677ac */ /* 0x000f220008000a00 */
[----:B0-----:R-:W-:-:S05]  /*0190*/  IMAD.WIDE R20, R35, 0x4, R14 ;  /* 0x0000000423147825 */ /* 0x001fca00078e020e */
[----:B-1----:R-:W4:Y:S01]  /*01a0*/  LDG.E R34, desc[UR4][R20.64] ;  /* 0x0000000414227981 */ /* 0x002f22000c1e1900 */
[----:B------:R-:W-:Y:S02]  /*01b0*/  IMAD R9, R9, R2, R2 ;  /* 0x0000000209097224 */ /* 0x000fe400078e0202 */
[----:B--2---:R-:W-:-:S03]  /*01c0*/  IMAD.WIDE R18, R35, 0x4, R22 ;  /* 0x0000000423127825 */ /* 0x004fc600078e0216 */
[----:B------:R-:W-:Y:S01]  /*01d0*/  LEA R0, R0, R9, 0x1 ;  /* 0x0000000900007211 */ /* 0x000fe200078e08ff */
[----:B------:R-:W-:-:S04]  /*01e0*/  IMAD.WIDE R16, R2, 0x4, R18 ;  /* 0x0000000402107825 */ /* 0x000fc800078e0212 */
[----:B------:R-:W-:Y:S01]  /*01f0*/  IMAD.IADD R29, R7, 0x1, R0 ;  /* 0x00000001071d7824 */ /* 0x000fe200078e0200 */
[----:B------:R-:W5:Y:S01]  /*0200*/  LDG.E R11, desc[UR4][R16.64] ;  /* 0x00000004100b7981 */ /* 0x000f62000c1e1900 */
[----:B---3--:R-:W-:-:S03]  /*0210*/  IMAD.WIDE R24, R35, 0x4, R4 ;  /* 0x0000000423187825 */ /* 0x008fc600078e0204 */
[----:B------:R-:W5:Y:S01]  /*0220*/  LDG.E R0, desc[UR4][R18.64+-0x4] ;  /* 0xfffffc0412007981 */ /* 0x000f62000c1e1900 */
[----:B------:R-:W-:-:S03]  /*0230*/  IMAD.WIDE R6, R2, 0x4, R20 ;  /* 0x0000000402067825 */ /* 0x000fc600078e0214 */
[----:B------:R-:W5:Y:S01]  /*0240*/  LDG.E R3, desc[UR4][R24.64+-0x4] ;  /* 0xfffffc0418037981 */ /* 0x000f62000c1e1900 */
[----:B------:R-:W-:-:S03]  /*0250*/  IMAD.WIDE R14, R29, 0x4, R14 ;  /* 0x000000041d0e7825 */ /* 0x000fc600078e020e */
[----:B------:R-:W5:Y:S01]  /*0260*/  LDG.E R13, desc[UR4][R6.64] ;  /* 0x00000004060d7981 */ /* 0x000f62000c1e1900 */
[----:B------:R-:W-:-:S03]  /*0270*/  IMAD.WIDE R22, R29, 0x4, R22 ;  /* 0x000000041d167825 */ /* 0x000fc600078e0216 */
[----:B------:R0:W5:Y:S01]  /*0280*/  LDG.E R12, desc[UR4][R14.64] ;  /* 0x000000040e0c7981 */ /* 0x000162000c1e1900 */
[----:B------:R-:W-:-:S03]  /*0290*/  IMAD.WIDE R28, R29, 0x4, R4 ;  /* 0x000000041d1c7825 */ /* 0x000fc600078e0204 */
[----:B------:R-:W5:Y:S01]  /*02a0*/  LDG.E R5, desc[UR4][R18.64] ;  /* 0x0000000412057981 */ /* 0x000f62000c1e1900 */
[----:B------:R-:W-:-:S03]  /*02b0*/  IMAD.WIDE R26, R2, 0x4, R24 ;  /* 0x00000004021a7825 */ /* 0x000fc600078e0218 */
[----:B------:R-:W5:Y:S01]  /*02c0*/  LDG.E R2, desc[UR4][R24.64+0x4] ;  /* 0x0000040418027981 */ /* 0x000f62000c1e1900 */
[----:B0-----:R-:W0:Y:S03]  /*02d0*/  LDC.64 R14, c[0x0][0x388] ;  /* 0x0000e200ff0e7b82 */ /* 0x001e260000000a00 */
[----:B------:R-:W5:Y:S04]  /*02e0*/  LDG.E R8, desc[UR4][R28.64] ;  /* 0x000000041c087981 */ /* 0x000f68000c1e1900 */
[----:B------:R-:W5:Y:S04]  /*02f0*/  LDG.E R7, desc[UR4][R20.64+0x4] ;  /* 0x0000040414077981 */ /* 0x000f68000c1e1900 */
[----:B------:R-:W5:Y:S04]  /*0300*/  LDG.E R6, desc[UR4][R20.64+-0x4] ;  /* 0xfffffc0414067981 */ /* 0x000f68000c1e1900 */
[----:B------:R-:W5:Y:S01]  /*0310*/  LDG.E R4, desc[UR4][R18.64+0x4] ;  /* 0x0000040412047981 */ /* 0x000f62000c1e1900 */
[----:B----4-:R-:W0:Y:S01]  /*0320*/  MUFU.RCP64H R17, UR8 ;  /* 0x0000000800117d08 */ /* 0x010e220008001800 */
[----:B------:R-:W-:-:S02]  /*0330*/  IMAD.MOV.U32 R16, RZ, RZ, 0x1 ;  /* 0x00000001ff107424 */ /* 0x000fc400078e00ff */
[----:B------:R0:W5:Y:S04]  /*0340*/  LDG.E R10, desc[UR4][R22.64] ;  /* 0x00000004160a7981 */ /* 0x000168000c1e1900 */
[----:B------:R1:W5:Y:S01]  /*0350*/  LDG.E R9, desc[UR4][R26.64] ;  /* 0x000000041a097981 */ /* 0x000362000c1e1900 */
[----:B0-----:R-:W-:-:S08]  /*0360*/  DFMA R22, R16, -R14, 1 ;  /* 0x3ff000001016742b */ /* 0x001fd0000000080e */
[----:B------:R-:W-:-:S08]  /*0370*/  DFMA R22, R22, R22, R22 ;  /* 0x000000161616722b */ /* 0x000fd00000000016 */
[----:B------:R-:W-:-:S08]  /*0380*/  DFMA R16, R16, R22, R16 ;  /* 0x000000161010722b */ /* 0x000fd00000000010 */
[----:B------:R-:W-:-:S08]  /*0390*/  DFMA R22, R16, -R14, 1 ;  /* 0x3ff000001016742b */ /* 0x000fd0000000080e */
[----:B------:R-:W-:Y:S01]  /*03a0*/  DFMA R16, R16, R22, R16 ;  /* 0x000000161010722b */ /* 0x000fe20000000010 */
[----:B------:R-:W-:Y:S01]  /*03b0*/  BSSY.RECONVERGENT B0, `(.L_x_2) ;  /* 0x0000011000007945 */ /* 0x000fe20003800200 */
[----:B------:R-:W1:Y:S02]  /*03c0*/  F2F.F64.F32 R32, R34 ;  /* 0x0000002200207310 */ /* 0x000e640000201800 */
[----:B-1----:R-:W-:-:S08]  /*03d0*/  DMUL R26, R32, UR6 ;  /* 0x00000006201a7c28 */ /* 0x002fd00008000000 */
[----:B------:R-:W-:-:S08]  /*03e0*/  DMUL R22, R26, R16 ;  /* 0x000000101a167228 */ /* 0x000fd00000000000 */
[----:B------:R-:W-:-:S08]  /*03f0*/  DFMA R14, R22, -R14, R26 ;  /* 0x8000000e160e722b */ /* 0x000fd0000000001a */
[----:B------:R-:W-:Y:S01]  /*0400*/  DFMA R16, R16, R14, R22 ;  /* 0x0000000e1010722b */ /* 0x000fe20000000016 */
[----:B------:R-:W-:-:S09]  /*0410*/  FSETP.GEU.AND P1, PT, |R27|, 6.5827683646048100446e-37, PT ;  /* 0x036000001b00780b */ /* 0x000fd20003f2e200 */
[----:B------:R-:W-:-:S05]  /*0420*/  FFMA R14, RZ, UR8, R17 ;  /* 0x00000008ff0e7c23 */ /* 0x000fca0008000011 */
[----:B------:R-:W-:-:S13]  /*0430*/  FSETP.GT.AND P0, PT, |R14|, 1.469367938527859385e-39, PT ;  /* 0x001000000e00780b */ /* 0x000fda0003f04200 */
[----:B------:R-:W-:Y:S05]  /*0440*/  @P0 BRA P1, `(.L_x_3) ;  /* 0x00000000001c0947 */ /* 0x000fea0000800000 */
[----:B------:R-:W0:Y:S01]  /*0450*/  LDCU.64 UR6, c[0x0][0x388] ;  /* 0x00007100ff0677ac */ /* 0x000e220008000a00 */
[----:B------:R-:W-:Y:S01]  /*0460*/  MOV R36, 0x4a0 ;  /* 0x000004a000247802 */ /* 0x000fe20000000f00 */
[----:B0-----:R-:W-:Y:S01]  /*0470*/  IMAD.U32 R22, RZ, RZ, UR6 ;  /* 0x00000006ff167e24 */ /* 0x001fe2000f8e00ff */
[----:B------:R-:W-:-:S07]  /*0480*/  MOV R25, UR7 ;  /* 0x0000000700197c02 */ /* 0x000fce0008000f00 */
[----:B-----5:R-:W-:Y:S05]  /*0490*/  CALL.REL.NOINC `($__internal_0_$__cuda_sm20_div_rn_f64_full) ;  /* 0x0000000c00c07944 */ /* 0x020fea0003c00000 */
[----:B------:R-:W-:Y:S02]  /*04a0*/  IMAD.MOV.U32 R16, RZ, RZ, R23 ;  /* 0x000000ffff107224 */ /* 0x000fe400078e0017 */
[----:B------:R-:W-:-:S07]  /*04b0*/  IMAD.MOV.U32 R17, RZ, RZ, R22 ;  /* 0x000000ffff117224 */ /* 0x000fce00078e0016 */
.L_x_3:
[----:B------:R-:W-:Y:S05]  /*04c0*/  BSYNC.RECONVERGENT B0 ;  /* 0x0000000000007941 */ /* 0x000fea0003800200 */
.L_x_2:
[----:B------:R-:W0:Y:S01]  /*04d0*/  LDCU UR6, c[0x0][0x394] ;  /* 0x00007280ff0677ac */ /* 0x000e220008000800 */
[----:B------:R-:W1:Y:S01]  /*04e0*/  LDC.64 R22, c[0x0][0x390] ;  /* 0x0000e400ff167b82 */ /* 0x000e620000000a00 */
[----:B------:R-:W-:Y:S01]  /*04f0*/  IMAD.MOV.U32 R24, RZ, RZ, 0x1 ;  /* 0x00000001ff187424 */ /* 0x000fe200078e00ff */
[----:B-----5:R-:W2:Y:S01]  /*0500*/  F2F.F64.F32 R28, R5 ;  /* 0x00000005001c7310 */ /* 0x020ea20000201800 */
[----:B------:R-:W-:Y:S05]  /*0510*/  BSSY.RECONVERGENT B0, `(.L_x_4) ;  /* 0x000001d000007945 */ /* 0x000fea0003800200 */
[----:B------:R-:W2:Y:S02]  /*0520*/  LDC.64 R14, c[0x0][0x398] ;  /* 0x0000e600ff0e7b82 */ /* 0x000ea40000000a00 */
[----:B0-----:R-:W1:Y:S01]  /*0530*/  MUFU.RCP64H R25, UR6 ;  /* 0x0000000600197d08 */ /* 0x001e620008001800 */
[----:B--2---:R-:W-:-:S02]  /*0540*/  DMUL R14, R28, R14 ;  /* 0x0000000e1c0e7228 */ /* 0x004fc40000000000 */
[----:B-1----:R-:W-:Y:S01]  /*0550*/  DFMA R26, R24, -R22, 1 ;  /* 0x3ff00000181a742b */ /* 0x002fe20000000816 */
[----:B------:R-:W-:-:S07]  /*0560*/  FADD R28, R34, -R6 ;  /* 0x80000006221c7221 */ /* 0x000fce0000000000 */
[----:B------:R-:W-:Y:S01]  /*0570*/  DFMA R26, R26, R26, R26 ;  /* 0x0000001a1a1a722b */ /* 0x000fe2000000001a */
[----:B------:R-:W-:-:S07]  /*0580*/  FSETP.GEU.AND P1, PT, |R15|, 6.5827683646048100446e-37, PT ;  /* 0x036000000f00780b */ /* 0x000fce0003f2e200 */
[----:B------:R-:W-:-:S08]  /*0590*/  DFMA R26, R24, R26, R24 ;  /* 0x0000001a181a722b */ /* 0x000fd00000000018 */
[----:B------:R-:W-:-:S08]  /*05a0*/  DFMA R24, R26, -R22, 1 ;  /* 0x3ff000001a18742b */ /* 0x000fd00000000816 */
[----:B------:R-:W-:-:S08]  /*05b0*/  DFMA R26, R26, R24, R26 ;  /* 0x000000181a1a722b */ /* 0x000fd0000000001a */
[----:B------:R-:W-:-:S08]  /*05c0*/  DMUL R24, R14, R26 ;  /* 0x0000001a0e187228 */ /* 0x000fd00000000000 */
[----:B------:R-:W-:-:S08]  /*05d0*/  DFMA R22, R24, -R22, R14 ;  /* 0x800000161816722b */ /* 0x000fd0000000000e */
[----:B------:R-:W-:Y:S01]  /*05e0*/  DFMA R22, R26, R22, R24 ;  /* 0x000000161a16722b */ /* 0x000fe20000000018 */
[----:B------:R-:W0:Y:S09]  /*05f0*/  F2F.F64.F32 R24, R28 ;  /* 0x0000001c00187310 */ /* 0x000e320000201800 */
[----:B------:R-:W-:-:S05]  /*0600*/  FFMA R26, RZ, UR6, R23 ;  /* 0x00000006ff1a7c23 */ /* 0x000fca0008000017 */
[----:B------:R-:W-:Y:S01]  /*0610*/  FSETP.GT.AND P0, PT, |R26|, 1.469367938527859385e-39, PT ;  /* 0x001000001a00780b */ /* 0x000fe20003f04200 */
[----:B0-----:R-:W-:-:S12]  /*0620*/  DFMA R32, R24, -R16, R32 ;  /* 0x800000101820722b */ /* 0x001fd80000000020 */
[----:B------:R-:W-:Y:S05]  /*0630*/  @P0 BRA P1, `(.L_x_5) ;  /* 0x0000000000280947 */ /* 0x000fea0000800000 */
[----:B------:R-:W0:Y:S01]  /*0640*/  LDCU.64 UR6, c[0x0][0x390] ;  /* 0x00007200ff0677ac */ /* 0x000e220008000a00 */
[----:B------:R-:W-:Y:S01]  /*0650*/  MOV R26, R14 ;  /* 0x0000000e001a7202 */ /* 0x000fe20000000f00 */
[----:B------:R-:W-:Y:S01]  /*0660*/  IMAD.MOV.U32 R27, RZ, RZ, R15 ;  /* 0x000000ffff1b7224 */ /* 0x000fe200078e000f */
[----:B------:R-:W-:Y:S01]  /*0670*/  MOV R36, 0x6b0 ;  /* 0x000006b000247802 */ /* 0x000fe20000000f00 */
[----:B0-----:R-:W-:Y:S01]  /*0680*/  IMAD.U32 R22, RZ, RZ, UR6 ;  /* 0x00000006ff167e24 */ /* 0x001fe2000f8e00ff */
[----:B------:R-:W-:-:S07]  /*0690*/  MOV R25, UR7 ;  /* 0x0000000700197c02 */ /* 0x000fce0008000f00 */
[----:B------:R-:W-:Y:S05]  /*06a0*/  CALL.REL.NOINC `($__internal_0_$__cuda_sm20_div_rn_f64_full) ;  /* 0x0000000c003c7944 */ /* 0x000fea0003c00000 */
[----:B------:R-:W-:-:S04]  /*06b0*/  LOP3.LUT R23, R23, R22, RZ, 0x3c, !PT ;  /* 0x0000001617177212 */ /* 0x000fc800078e3cff */
[----:B------:R-:W-:-:S04]  /*06c0*/  LOP3.LUT R22, R23, R22, RZ, 0x3c, !PT ;  /* 0x0000001617167212 */ /* 0x000fc800078e3cff */
[----:B------:R-:W-:-:S07]  /*06d0*/  LOP3.LUT R23, R23, R22, RZ, 0x3c, !PT ;  /* 0x0000001617177212 */ /* 0x000fce00078e3cff */
.L_x_5:
[----:B------:R-:W-:Y:S05]  /*06e0*/  BSYNC.RECONVERGENT B0 ;  /* 0x0000000000007941 */ /* 0x000fea0003800200 */
.L_x_4:
[----:B------:R-:W0:Y:S01]  /*06f0*/  LDC.64 R16, c[0x0][0x3a0] ;  /* 0x0000e800ff107b82 */ /* 0x000e220000000a00 */
[----:B------:R-:W1:Y:S01]  /*0700*/  LDCU.64 UR6, c[0x0][0x388] ;  /* 0x00007100ff0677ac */ /* 0x000e620008000a00 */
[----:B------:R-:W-:Y:S02]  /*0710*/  IMAD.MOV.U32 R26, RZ, RZ, 0x1 ;  /* 0x00000001ff1a7424 */ /* 0x000fe400078e00ff */
[----:B------:R-:W-:-:S04]  /*0720*/  FADD R30, R34, -R12 ;  /* 0x8000000c221e7221 */ /* 0x000fc80000000000 */
[----:B------:R-:W2:Y:S01]  /*0730*/  LDC R31, c[0x0][0x39c] ;  /* 0x0000e700ff1f7b82 */ /* 0x000ea20000000800 */
[----:B0-----:R-:W-:-:S08]  /*0740*/  DADD R16, R16, R16 ;  /* 0x0000000010107229 */ /* 0x001fd00000000010 */
[----:B-1----:R-:W-:Y:S01]  /*0750*/  DMUL R14, R16, UR6 ;  /* 0x00000006100e7c28 */ /* 0x002fe20008000000 */
[----:B------:R-:W0:Y:S01]  /*0760*/  LDCU.64 UR6, c[0x0][0x398] ;  /* 0x00007300ff0677ac */ /* 0x000e220008000a00 */
[----:B--2---:R-:W-:-:S04]  /*0770*/  FSETP.GEU.AND P1, PT, |R31|, 6.5827683646048100446e-37, PT ;  /* 0x036000001f00780b */ /* 0x004fc80003f2e200 */
[----:B------:R-:W1:Y:S02]  /*0780*/  MUFU.RCP64H R27, R15 ;  /* 0x0000000f001b7308 */ /* 0x000e640000001800 */
[----:B-1----:R-:W-:-:S08]  /*0790*/  DFMA R24, -R14, R26, 1 ;  /* 0x3ff000000e18742b */ /* 0x002fd0000000011a */
[----:B------:R-:W-:-:S08]  /*07a0*/  DFMA R24, R24, R24, R24 ;  /* 0x000000181818722b */ /* 0x000fd00000000018 */
[----:B------:R-:W-:-:S08]  /*07b0*/  DFMA R24, R26, R24, R26 ;  /* 0x000000181a18722b */ /* 0x000fd0000000001a */
[----:B------:R-:W-:-:S08]  /*07c0*/  DFMA R28, -R14, R24, 1 ;  /* 0x3ff000000e1c742b */ /* 0x000fd00000000118 */
[----:B------:R-:W-:-:S08]  /*07d0*/  DFMA R28, R24, R28, R24 ;  /* 0x0000001c181c722b */ /* 0x000fd00000000018 */
[----:B0-----:R-:W-:-:S08]  /*07e0*/  DMUL R26, R28, UR6 ;  /* 0x000000061c1a7c28 */ /* 0x001fd00008000000 */
[----:B------:R-:W-:-:S08]  /*07f0*/  DFMA R24, -R14, R26, UR6 ;  /* 0x000000060e187e2b */ /* 0x000fd0000800011a */
[----:B------:R-:W-:Y:S01]  /*0800*/  DFMA R24, R28, R24, R26 ;  /* 0x000000181c18722b */ /* 0x000fe2000000001a */
[----:B------:R-:W0:Y:S09]  /*0810*/  F2F.F64.F32 R26, R30 ;  /* 0x0000001e001a7310 */ /* 0x000e320000201800 */
[----:B------:R-:W-:-:S05]  /*0820*/  FFMA R28, RZ, R15, R25 ;  /* 0x0000000fff1c7223 */ /* 0x000fca0000000019 */
[----:B------:R-:W-:Y:S01]  /*0830*/  FSETP.GT.AND P0, PT, |R28|, 1.469367938527859385e-39, PT ;  /* 0x001000001c00780b */ /* 0x000fe20003f04200 */
[----:B0-----:R-:W-:-:S12]  /*0840*/  DFMA R32, R26, -R22, R32 ;  /* 0x800000161a20722b */ /* 0x001fd80000000020 */
[----:B------:R-:W-:Y:S05]  /*0850*/  @P0 BRA P1, `(.L_x_6) ;  /* 0x0000000000240947 */ /* 0x000fea0000800000 */
[----:B------:R-:W0:Y:S01]  /*0860*/  LDCU.64 UR6, c[0x0][0x398] ;  /* 0x00007300ff0677ac */ /* 0x000e220008000a00 */
[----:B------:R-:W-:Y:S01]  /*0870*/  IMAD.MOV.U32 R22, RZ, RZ, R14 ;  /* 0x000000ffff167224 */ /* 0x000fe200078e000e */
[----:B------:R-:W-:Y:S02]  /*0880*/  MOV R25, R15 ;  /* 0x0000000f00197202 */ /* 0x000fe40000000f00 */
[----:B------:R-:W-:Y:S01]  /*0890*/  MOV R36, 0x8d0 ;  /* 0x000008d000247802 */ /* 0x000fe20000000f00 */
[----:B0-----:R-:W-:Y:S02]  /*08a0*/  IMAD.U32 R26, RZ, RZ, UR6 ;  /* 0x00000006ff1a7e24 */ /* 0x001fe4000f8e00ff */
[----:B------:R-:W-:-:S07]  /*08b0*/  IMAD.U32 R27, RZ, RZ, UR7 ;  /* 0x00000007ff1b7e24 */ /* 0x000fce000f8e00ff */
[----:B------:R-:W-:Y:S05]  /*08c0*/  CALL.REL.NOINC `($__internal_0_$__cuda_sm20_div_rn_f64_full) ;  /* 0x0000000800b47944 */ /* 0x000fea0003c00000 */
[----:B------:R-:W-:Y:S01]  /*08d0*/  MOV R24, R23 ;  /* 0x0000001700187202 */ /* 0x000fe20000000f00 */
[----:B------:R-:W-:-:S07]  /*08e0*/  IMAD.MOV.U32 R25, RZ, RZ, R22 ;  /* 0x000000ffff197224 */ /* 0x000fce00078e0016 */
.L_x_6:
[----:B------:R-:W0:Y:S01]  /*08f0*/  LDC.64 R22, c[0x0][0x388] ;  /* 0x0000e200ff167b82 */ /* 0x000e220000000a00 */
[----:B------:R-:W-:Y:S01]  /*0900*/  IMAD.MOV.U32 R28, RZ, RZ, 0x1 ;  /* 0x00000001ff1c7424 */ /* 0x000fe200078e00ff */
[----:B------:R-:W1:Y:S01]  /*0910*/  LDCU.64 UR6, c[0x0][0x398] ;  /* 0x00007300ff0677ac */ /* 0x000e620008000a00 */
[----:B------:R-:W-:-:S05]  /*0920*/  FADD R36, R2, -R3 ;  /* 0x8000000302247221 */ /* 0x000fca0000000000 */
[----:B------:R-:W1:Y:S01]  /*0930*/  LDC.64 R14, c[0x0][0x3a8] ;  /* 0x0000ea00ff0e7b82 */ /* 0x000e620000000a00 */
[----:B0-----:R-:W-:-:S06]  /*0940*/  DMUL R22, R22, R22 ;  /* 0x0000001616167228 */ /* 0x001fcc0000000000 */
[----:B------:R-:W0:Y:S01]  /*0950*/  MUFU.RCP64H R29, R23 ;  /* 0x00000017001d7308 */ /* 0x000e220000001800 */
[----:B-1----:R-:W-:-:S10]  /*0960*/  DMUL R14, R14, UR6 ;  /* 0x000000060e0e7c28 */ /* 0x002fd40008000000 */
[----:B------:R-:W-:Y:S01]  /*0970*/  FSETP.GEU.AND P1, PT, |R15|, 6.5827683646048100446e-37, PT ;  /* 0x036000000f00780b */ /* 0x000fe20003f2e200 */
[----:B0-----:R-:W-:-:S08]  /*0980*/  DFMA R26, -R22, R28, 1 ;  /* 0x3ff00000161a742b */ /* 0x001fd0000000011c */
[----:B------:R-:W-:-:S08]  /*0990*/  DFMA R26, R26, R26, R26 ;  /* 0x0000001a1a1a722b */ /* 0x000fd0000000001a */
[----:B------:R-:W-:-:S08]  /*09a0*/  DFMA R26, R28, R26, R28 ;  /* 0x0000001a1c1a722b */ /* 0x000fd0000000001c */
[----:B------:R-:W-:-:S08]  /*09b0*/  DFMA R30, -R22, R26, 1 ;  /* 0x3ff00000161e742b */ /* 0x000fd0000000011a */
[----:B------:R-:W-:-:S08]  /*09c0*/  DFMA R30, R26, R30, R26 ;  /* 0x0000001e1a1e722b */ /* 0x000fd0000000001a */
[----:B------:R-:W-:-:S08]  /*09d0*/  DMUL R28, R14, R30 ;  /* 0x0000001e0e1c7228 */ /* 0x000fd00000000000 */
[----:B------:R-:W-:-:S08]  /*09e0*/  DFMA R26, -R22, R28, R14 ;  /* 0x0000001c161a722b */ /* 0x000fd0000000010e */
[----:B------:R-:W-:Y:S02]  /*09f0*/  DFMA R2, R30, R26, R28 ;  /* 0x0000001a1e02722b */ /* 0x000fe4000000001c */
[----:B------:R-:W0:Y:S08]  /*0a00*/  F2F.F64.F32 R26, R36 ;  /* 0x00000024001a7310 */ /* 0x000e300000201800 */
[----:B------:R-:W-:-:S05]  /*0a10*/  FFMA R28, RZ, R23, R3 ;  /* 0x00000017ff1c7223 */ /* 0x000fca0000000003 */
[----:B------:R-:W-:Y:S01]  /*0a20*/  FSETP.GT.AND P0, PT, |R28|, 1.469367938527859385e-39, PT ;  /* 0x001000001c00780b */ /* 0x000fe20003f04200 */
[----:B0-----:R-:W-:-:S12]  /*0a30*/  DFMA R32, R26, -R24, R32 ;  /* 0x800000181a20722b */ /* 0x001fd80000000020 */
[----:B------:R-:W-:Y:S05]  /*0a40*/  @P0 BRA P1, `(.L_x_7) ;  /* 0x00000000001c0947 */ /* 0x000fea0000800000 */
[----:B------:R-:W-:Y:S01]  /*0a50*/  MOV R25, R23 ;  /* 0x0000001700197202 */ /* 0x000fe20000000f00 */
[----:B------:R-:W-:Y:S01]  /*0a60*/  IMAD.MOV.U32 R26, RZ, RZ, R14 ;  /* 0x000000ffff1a7224 */ /* 0x000fe200078e000e */
[----:B------:R-:W-:Y:S01]  /*0a70*/  MOV R36, 0xaa0 ;  /* 0x00000aa000247802 */ /* 0x000fe20000000f00 */
[----:B------:R-:W-:-:S07]  /*0a80*/  IMAD.MOV.U32 R27, RZ, RZ, R15 ;  /* 0x000000ffff1b7224 */ /* 0x000fce00078e000f */
[----:B------:R-:W-:Y:S05]  /*0a90*/  CALL.REL.NOINC `($__internal_0_$__cuda_sm20_div_rn_f64_full) ;  /* 0x0000000800407944 */ /* 0x000fea0003c00000 */
[----:B------:R-:W-:Y:S01]  /*0aa0*/  MOV R2, R23 ;  /* 0x0000001700027202 */ /* 0x000fe20000000f00 */
[----:B------:R-:W-:-:S07]  /*0ab0*/  IMAD.MOV.U32 R3, RZ, RZ, R22 ;  /* 0x000000ffff037224 */ /* 0x000fce00078e0016 */
.L_x_7:
[----:B------:R-:W0:Y:S01]  /*0ac0*/  LDC.64 R22, c[0x0][0x390] ;  /* 0x0000e400ff167b82 */ /* 0x000e220000000a00 */
[----:B------:R-:W-:Y:S02]  /*0ad0*/  IMAD.MOV.U32 R24, RZ, RZ, 0x1 ;  /* 0x00000001ff187424 */ /* 0x000fe400078e00ff */
[----:B------:R-:W-:Y:S01]  /*0ae0*/  FADD R34, R34, R34 ;  /* 0x0000002222227221 */ /* 0x000fe20000000000 */
[----:B------:R-:W-:-:S03]  /*0af0*/  FSETP.GEU.AND P1, PT, |R15|, 6.5827683646048100446e-37, PT ;  /* 0x036000000f00780b */ /* 0x000fc60003f2e200 */
[----:B------:R-:W-:-:S04]  /*0b00*/  FADD R7, R7, -R34 ;  /* 0x8000002207077221 */ /* 0x000fc80000000000 */
[----:B------:R-:W-:Y:S01]  /*0b10*/  FADD R30, R6, R7 ;  /* 0x00000007061e7221 */ /* 0x000fe20000000000 */
[----:B0-----:R-:W-:-:S06]  /*0b20*/  DMUL R22, R22, R22 ;  /* 0x0000001616167228 */ /* 0x001fcc0000000000 */
[----:B------:R-:W0:Y:S02]  /*0b30*/  MUFU.RCP64H R25, R23 ;  /* 0x0000001700197308 */ /* 0x000e240000001800 */
[----:B0-----:R-:W-:-:S08]  /*0b40*/  DFMA R26, -R22, R24, 1 ;  /* 0x3ff00000161a742b */ /* 0x001fd00000000118 */
[----:B------:R-:W-:-:S08]  /*0b50*/  DFMA R26, R26, R26, R26 ;  /* 0x0000001a1a1a722b */ /* 0x000fd0000000001a */
[----:B------:R-:W-:-:S08]  /*0b60*/  DFMA R26, R24, R26, R24 ;  /* 0x0000001a181a722b */ /* 0x000fd00000000018 */
[----:B------:R-:W-:-:S08]  /*0b70*/  DFMA R24, -R22, R26, 1 ;  /* 0x3ff000001618742b */ /* 0x000fd0000000011a */
[----:B------:R-:W-:-:S08]  /*0b80*/  DFMA R26, R26, R24, R26 ;  /* 0x000000181a1a722b */ /* 0x000fd0000000001a */
[----:B------:R-:W-:-:S08]  /*0b90*/  DMUL R24, R14, R26 ;  /* 0x0000001a0e187228 */ /* 0x000fd00000000000 */
[----:B------:R-:W-:-:S08]  /*0ba0*/  DFMA R28, -R22, R24, R14 ;  /* 0x00000018161c722b */ /* 0x000fd0000000010e */
[----:B------:R-:W-:Y:S01]  /*0bb0*/  DFMA R6, R26, R28, R24 ;  /* 0x0000001c1a06722b */ /* 0x000fe20000000018 */
[----:B------:R-:W0:Y:S09]  /*0bc0*/  F2F.F64.F32 R24, R30 ;  /* 0x0000001e00187310 */ /* 0x000e320000201800 */
[----:B------:R-:W-:-:S05]  /*0bd0*/  FFMA R26, RZ, R23, R7 ;  /* 0x00000017ff1a7223 */ /* 0x000fca0000000007 */
[----:B------:R-:W-:Y:S01]  /*0be0*/  FSETP.GT.AND P0, PT, |R26|, 1.469367938527859385e-39, PT ;  /* 0x001000001a00780b */ /* 0x000fe20003f04200 */
[----:B0-----:R-:W-:-:S12]  /*0bf0*/  DFMA R32, R24, R2, R32 ;  /* 0x000000021820722b */ /* 0x001fd80000000020 */
        /* <DEDUP_REMOVED lines=8> */
.L_x_8:
[----:B------:R-:W-:Y:S01]  /*0c80*/  FADD R13, R13, -R34 ;  /* 0x800000220d0d7221 */ /* 0x000fe20000000000 */
[----:B------:R-:W0:Y:S01]  /*0c90*/  LDC.64 R14, c[0x0][0x3b0] ;  /* 0x0000ec00ff0e7b82 */ /* 0x000e220000000a00 */
[----:B------:R-:W1:Y:S02]  /*0ca0*/  LDCU UR8, c[0x0][0x38c] ;  /* 0x00007180ff0877ac */ /* 0x000e640008000800 */
[----:B------:R-:W-:Y:S01]  /*0cb0*/  FADD R24, R12, R13 ;  /* 0x0000000d0c187221 */ /* 0x000fe20000000000 */
[----:B------:R-:W-:Y:S01]  /*0cc0*/  IMAD.MOV.U32 R22, RZ, RZ, 0x1 ;  /* 0x00000001ff167424 */ /* 0x000fe200078e00ff */
[----:B------:R-:W2:Y:S02]  /*0cd0*/  LDCU.64 UR6, c[0x0][0x398] ;  /* 0x00007300ff0677ac */ /* 0x000ea40008000a00 */
[----:B------:R-:W3:Y:S02]  /*0ce0*/  F2F.F64.F32 R12, R24 ;  /* 0x00000018000c7310 */ /* 0x000ee40000201800 */
[----:B---3--:R-:W-:Y:S01]  /*0cf0*/  DFMA R32, R12, R6, R32 ;  /* 0x000000060c20722b */ /* 0x008fe20000000020 */
[----:B0-----:R-:W-:Y:S01]  /*0d00*/  IMAD.WIDE R14, R35, 0x4, R14 ;  /* 0x00000004230e7825 */ /* 0x001fe200078e020e */
[----:B------:R-:W0:Y:S08]  /*0d10*/  LDC.64 R12, c[0x0][0x388] ;  /* 0x0000e200ff0c7b82 */ /* 0x000e300000000a00 */
[----:B------:R-:W3:Y:S02]  /*0d20*/  F2F.F32.F64 R33, R32 ;  /* 0x0000002000217310 */ /* 0x000ee40000301000 */
[----:B---3--:R3:W-:Y:S04]  /*0d30*/  STG.E desc[UR4][R14.64], R33 ;  /* 0x000000210e007986 */ /* 0x0087e8000c101904 */
[----:B------:R4:W3:Y:S04]  /*0d40*/  LDG.E R29, desc[UR4][R20.64] ;  /* 0x00000004141d7981 */ /* 0x0008e8000c1e1900 */
[----:B------:R5:W5:Y:S01]  /*0d50*/  LDG.E R28, desc[UR4][R18.64] ;  /* 0x00000004121c7981 */ /* 0x000b62000c1e1900 */
[----:B-1----:R-:W0:Y:S01]  /*0d60*/  MUFU.RCP64H R23, UR8 ;  /* 0x0000000800177d08 */ /* 0x002e220008001800 */
[----:B------:R-:W-:Y:S01]  /*0d70*/  BSSY.RECONVERGENT B0, `(.L_x_9) ;  /* 0x0000017000007945 */ /* 0x000fe20003800200 */
[----:B0-----:R-:W-:-:S08]  /*0d80*/  DFMA R24, R22, -R12, 1 ;  /* 0x3ff000001618742b */ /* 0x001fd0000000080c */
[----:B------:R-:W-:-:S08]  /*0d90*/  DFMA R24, R24, R24, R24 ;  /* 0x000000181818722b */ /* 0x000fd00000000018 */
[----:B------:R-:W-:-:S08]  /*0da0*/  DFMA R24, R22, R24, R22 ;  /* 0x000000181618722b */ /* 0x000fd00000000016 */
[----:B----4-:R-:W-:-:S08]  /*0db0*/  DFMA R20, R24, -R12, 1 ;  /* 0x3ff000001814742b */ /* 0x010fd0000000080c */
[----:B------:R-:W-:Y:S01]  /*0dc0*/  DFMA R20, R24, R20, R24 ;  /* 0x000000141814722b */ /* 0x000fe20000000018 */
[----:B---3--:R-:W2:Y:S02]  /*0dd0*/  F2F.F64.F32 R14, R29 ;  /* 0x0000001d000e7310 */ /* 0x008ea40000201800 */
[----:B--2---:R-:W-:-:S08]  /*0de0*/  DMUL R26, R14, UR6 ;  /* 0x000000060e1a7c28 */ /* 0x004fd00008000000 */
[----:B-----5:R-:W-:Y:S02]  /*0df0*/  DMUL R18, R20, R26 ;  /* 0x0000001a14127228 */ /* 0x020fe40000000000 */
[----:B------:R-:W-:-:S06]  /*0e00*/  FSETP.GEU.AND P1, PT, |R27|, 6.5827683646048100446e-37, PT ;  /* 0x036000001b00780b */ /* 0x000fcc0003f2e200 */
[----:B------:R-:W-:-:S08]  /*0e10*/  DFMA R12, R18, -R12, R26 ;  /* 0x8000000c120c722b */ /* 0x000fd0000000001a */
[----:B------:R-:W-:Y:S02]  /*0e20*/  DFMA R18, R20, R12, R18 ;  /* 0x0000000c1412722b */ /* 0x000fe40000000012 */
[----:B------:R0:W1:Y:S08]  /*0e30*/  F2F.F64.F32 R12, R28 ;  /* 0x0000001c000c7310 */ /* 0x0000700000201800 */
[----:B------:R-:W-:-:S05]  /*0e40*/  FFMA R14, RZ, UR8, R19 ;  /* 0x00000008ff0e7c23 */ /* 0x000fca0008000013 */
[----:B------:R-:W-:-:S13]  /*0e50*/  FSETP.GT.AND P0, PT, |R14|, 1.469367938527859385e-39, PT ;  /* 0x001000000e00780b */ /* 0x000fda0003f04200 */
[----:B01----:R-:W-:Y:S05]  /*0e60*/  @P0 BRA P1, `(.L_x_10) ;  /* 0x00000000001c0947 */ /* 0x003fea0000800000 */
[----:B------:R-:W0:Y:S01]  /*0e70*/  LDCU.64 UR6, c[0x0][0x388] ;  /* 0x00007100ff0677ac */ /* 0x000e220008000a00 */
[----:B------:R-:W-:Y:S02]  /*0e80*/  MOV R36, 0xec0 ;  /* 0x00000ec000247802 */ /* 0x000fe40000000f00 */
[----:B0-----:R-:W-:Y:S01]  /*0e90*/  MOV R22, UR6 ;  /* 0x0000000600167c02 */ /* 0x001fe20008000f00 */
[----:B------:R-:W-:-:S07]  /*0ea0*/  IMAD.U32 R25, RZ, RZ, UR7 ;  /* 0x00000007ff197e24 */ /* 0x000fce000f8e00ff */
[----:B------:R-:W-:Y:S05]  /*0eb0*/  CALL.REL.NOINC `($__internal_0_$__cuda_sm20_div_rn_f64_full) ;  /* 0x0000000400387944 */ /* 0x000fea0003c00000 */
[----:B------:R-:W-:Y:S01]  /*0ec0*/  IMAD.MOV.U32 R18, RZ, RZ, R23 ;  /* 0x000000ffff127224 */ /* 0x000fe200078e0017 */
[----:B------:R-:W-:-:S07]  /*0ed0*/  MOV R19, R22 ;  /* 0x0000001600137202 */ /* 0x000fce0000000f00 */
.L_x_10:
[----:B------:R-:W-:Y:S05]  /*0ee0*/  BSYNC.RECONVERGENT B0 ;  /* 0x0000000000007941 */ /* 0x000fea0003800200 */
.L_x_9:
[----:B------:R-:W0:Y:S01]  /*0ef0*/  LDCU UR6, c[0x0][0x394] ;  /* 0x00007280ff0677ac */ /* 0x000e220008000800 */
[----:B------:R-:W1:Y:S01]  /*0f00*/  LDC.64 R14, c[0x0][0x390] ;  /* 0x0000e400ff0e7b82 */ /* 0x000e620000000a00 */
[----:B------:R-:W-:Y:S02]  /*0f10*/  IMAD.MOV.U32 R20, RZ, RZ, 0x1 ;  /* 0x00000001ff147424 */ /* 0x000fe400078e00ff */
[----:B------:R-:W-:Y:S01]  /*0f20*/  FADD R24, R5, -R0 ;  /* 0x8000000005187221 */ /* 0x000fe20000000000 */
[----:B------:R-:W-:Y:S04]  /*0f30*/  BSSY.RECONVERGENT B0, `(.L_x_11) ;  /* 0x0000019000007945 */ /* 0x000fe80003800200 */
[----:B------:R-:W2:Y:S01]  /*0f40*/  LDC.64 R26, c[0x0][0x398] ;  /* 0x0000e600ff1a7b82 */ /* 0x000ea20000000a00 */
[----:B0-----:R-:W1:Y:S01]  /*0f50*/  MUFU.RCP64H R21, UR6 ;  /* 0x0000000600157d08 */ /* 0x001e620008001800 */
[----:B--2---:R-:W-:-:S02]  /*0f60*/  DMUL R26, R12, R26 ;  /* 0x0000001a0c1a7228 */ /* 0x004fc40000000000 */
[----:B-1----:R-:W-:-:S08]  /*0f70*/  DFMA R22, R20, -R14, 1 ;  /* 0x3ff000001416742b */ /* 0x002fd0000000080e */
        /* <DEDUP_REMOVED lines=14> */
[----:B------:R-:W-:Y:S01]  /*1060*/  MOV R36, 0x10a0 ;  /* 0x000010a000247802 */ /* 0x000fe20000000f00 */
[----:B0-----:R-:W-:Y:S01]  /*1070*/  IMAD.U32 R22, RZ, RZ, UR6 ;  /* 0x00000006ff167e24 */ /* 0x001fe2000f8e00ff */
[----:B------:R-:W-:-:S07]  /*1080*/  MOV R25, UR7 ;  /* 0x0000000700197c02 */ /* 0x000fce0008000f00 */
[----:B------:R-:W-:Y:S05]  /*1090*/  CALL.REL.NOINC `($__internal_0_$__cuda_sm20_div_rn_f64_full) ;  /* 0x0000000000c07944 */ /* 0x000fea0003c00000 */
[----:B------:R-:W-:Y:S02]  /*10a0*/  IMAD.MOV.U32 R14, RZ, RZ, R23 ;  /* 0x000000ffff0e7224 */ /* 0x000fe400078e0017 */
[----:B------:R-:W-:-:S07]  /*10b0*/  IMAD.MOV.U32 R15, RZ, RZ, R22 ;  /* 0x000000ffff0f7224 */ /* 0x000fce00078e0016 */
.L_x_12:
[----:B------:R-:W-:Y:S05]  /*10c0*/  BSYNC.RECONVERGENT B0 ;  /* 0x0000000000007941 */ /* 0x000fea0003800200 */
.L_x_11:
[----:B------:R-:W0:Y:S01]  /*10d0*/  LDCU.128 UR8, c[0x0][0x390] ;  /* 0x00007200ff0877ac */ /* 0x000e220008000c00 */
[----:B------:R-:W1:Y:S01]  /*10e0*/  LDC R25, c[0x0][0x39c] ;  /* 0x0000e700ff197b82 */ /* 0x000e620000000800 */
[----:B------:R-:W-:Y:S01]  /*10f0*/  FADD R24, R5, -R10 ;  /* 0x8000000a05187221 */ /* 0x000fe20000000000 */
[----:B0-----:R-:W-:Y:S01]  /*1100*/  DMUL R22, R16, UR8 ;  /* 0x0000000810167c28 */ /* 0x001fe20008000000 */
[----:B------:R-:W-:-:S05]  /*1110*/  MOV R16, 0x1 ;  /* 0x0000000100107802 */ /* 0x000fca0000000f00 */
[----:B------:R-:W0:Y:S01]  /*1120*/  MUFU.RCP64H R17, R23 ;  /* 0x0000001700117308 */ /* 0x000e220000001800 */
[----:B-1----:R-:W-:Y:S01]  /*1130*/  FSETP.GEU.AND P1, PT, |R25|, 6.5827683646048100446e-37, PT ;  /* 0x036000001900780b */ /* 0x002fe20003f2e200 */
[----:B0-----:R-:W-:-:S08]  /*1140*/  DFMA R18, -R22, R16, 1 ;  /* 0x3ff000001612742b */ /* 0x001fd00000000110 */
[----:B------:R-:W-:-:S08]  /*1150*/  DFMA R18, R18, R18, R18 ;  /* 0x000000121212722b */ /* 0x000fd00000000012 */
[----:B------:R-:W-:-:S08]  /*1160*/  DFMA R18, R16, R18, R16 ;  /* 0x000000121012722b */ /* 0x000fd00000000010 */
[----:B------:R-:W-:-:S08]  /*1170*/  DFMA R16, -R22, R18, 1 ;  /* 0x3ff000001610742b */ /* 0x000fd00000000112 */
[----:B------:R-:W-:-:S08]  /*1180*/  DFMA R16, R18, R16, R18 ;  /* 0x000000101210722b */ /* 0x000fd00000000012 */
[----:B------:R-:W-:-:S08]  /*1190*/  DMUL R18, R16, UR10 ;  /* 0x0000000a10127c28 */ /* 0x000fd00008000000 */
        /* <DEDUP_REMOVED lines=9> */
[----:B------:R-:W-:Y:S01]  /*1230*/  MOV R36, 0x1270 ;  /* 0x0000127000247802 */ /* 0x000fe20000000f00 */
[----:B0-----:R-:W-:Y:S01]  /*1240*/  IMAD.U32 R26, RZ, RZ, UR6 ;  /* 0x00000006ff1a7e24 */ /* 0x001fe2000f8e00ff */
[----:B------:R-:W-:-:S07]  /*1250*/  MOV R27, UR7 ;  /* 0x00000007001b7c02 */ /* 0x000fce0008000f00 */
[----:B------:R-:W-:Y:S05]  /*1260*/  CALL.REL.NOINC `($__internal_0_$__cuda_sm20_div_rn_f64_full) ;  /* 0x00000000004c7944 */ /* 0x000fea0003c00000 */
[----:B------:R-:W-:Y:S02]  /*1270*/  IMAD.MOV.U32 R16, RZ, RZ, R23 ;  /* 0x000000ffff107224 */ /* 0x000fe400078e0017 */
[----:B------:R-:W-:-:S07]  /*1280*/  IMAD.MOV.U32 R17, RZ, RZ, R22 ;  /* 0x000000ffff117224 */ /* 0x000fce00078e0016 */
.L_x_13:
[----:B------:R-:W-:Y:S01]  /*1290*/  FADD R15, R5, R5 ;  /* 0x00000005050f7221 */ /* 0x000fe20000000000 */
[----:B------:R-:W-:-:S03]  /*12a0*/  FADD R14, R9, -R8 ;  /* 0x80000008090e7221 */ /* 0x000fc60000000000 */
[--C-:B------:R-:W-:Y:S01]  /*12b0*/  FADD R9, R4, -R15.reuse ;  /* 0x8000000f04097221 */ /* 0x100fe20000000000 */
[----:B------:R-:W-:Y:S01]  /*12c0*/  FADD R11, R11, -R15 ;  /* 0x8000000f0b0b7221 */ /* 0x000fe20000000000 */
[----:B------:R-:W0:Y:S02]  /*12d0*/  F2F.F64.F32 R4, R14 ;  /* 0x0000000e00047310 */ /* 0x000e240000201800 */
[----:B------:R-:W-:Y:S01]  /*12e0*/  FADD R9, R0, R9 ;  /* 0x0000000900097221 */ /* 0x000fe20000000000 */
[----:B------:R-:W-:-:S05]  /*12f0*/  FADD R11, R10, R11 ;  /* 0x0000000b0a0b7221 */ /* 0x000fca0000000000 */
[----:B------:R-:W1:Y:S01]  /*1300*/  F2F.F64.F32 R8, R9 ;  /* 0x0000000900087310 */ /* 0x000e620000201800 */
[----:B0-----:R-:W-:-:S07]  /*1310*/  DFMA R4, R4, -R16, R12 ;  /* 0x800000100404722b */ /* 0x001fce000000000c */
[----:B------:R-:W0:Y:S01]  /*1320*/  F2F.F64.F32 R10, R11 ;  /* 0x0000000b000a7310 */ /* 0x000e220000201800 */
[----:B------:R-:W2:Y:S01]  /*1330*/  LDC.64 R12, c[0x0][0x3b8] ;  /* 0x0000ee00ff0c7b82 */ /* 0x000ea20000000a00 */
[----:B-1----:R-:W-:-:S08]  /*1340*/  DFMA R4, R8, R2, R4 ;  /* 0x000000020804722b */ /* 0x002fd00000000004 */
[----:B0-----:R-:W-:-:S10]  /*1350*/  DFMA R4, R10, R6, R4 ;  /* 0x000000060a04722b */ /* 0x001fd40000000004 */
[----:B------:R-:W0:Y:S01]  /*1360*/  F2F.F32.F64 R5, R4 ;  /* 0x0000000400057310 */ /* 0x000e220000301000 */
[----:B--2---:R-:W-:-:S05]  /*1370*/  IMAD.WIDE R2, R35, 0x4, R12 ;  /* 0x0000000423027825 */ /* 0x004fca00078e020c */
[----:B0-----:R-:W-:Y:S01]  /*1380*/  STG.E desc[UR4][R2.64], R5 ;  /* 0x0000000502007986 */ /* 0x001fe2000c101904 */
[----:B------:R-:W-:Y:S05]  /*1390*/  EXIT ;  /* 0x000000000000794d */ /* 0x000fea0003800000 */
        .weak           $__internal_0_$__cuda_sm20_div_rn_f64_full
        .type           $__internal_0_$__cuda_sm20_div_rn_f64_full,@function
        .size           $__internal_0_$__cuda_sm20_div_rn_f64_full,(.L_x_48 - $__internal_0_$__cuda_sm20_div_rn_f64_full)
$__internal_0_$__cuda_sm20_div_rn_f64_full:
[C---:B------:R-:W-:Y:S01]  /*13a0*/  FSETP.GEU.AND P0, PT, |R25|.reuse, 1.469367938527859385e-39, PT ;  /* 0x001000001900780b */ /* 0x040fe20003f0e200 */
[----:B------:R-:W-:Y:S01]  /*13b0*/  IMAD.MOV.U32 R30, RZ, RZ, 0x1 ;  /* 0x00000001ff1e7424 */ /* 0x000fe200078e00ff */
[----:B------:R-:W-:Y:S01]  /*13c0*/  MOV R24, R22 ;  /* 0x0000001600187202 */ /* 0x000fe20000000f00 */
[----:B------:R-:W-:Y:S01]  /*13d0*/  IMAD.MOV.U32 R38, RZ, RZ, 0x1ca00000 ;  /* 0x1ca00000ff267424 */ /* 0x000fe200078e00ff */
[----:B------:R-:W-:Y:S01]  /*13e0*/  LOP3.LUT R23, R25, 0x800fffff, RZ, 0xc0, !PT ;  /* 0x800fffff19177812 */ /* 0x000fe200078ec0ff */
[----:B------:R-:W-:Y:S01]  /*13f0*/  BSSY.RECONVERGENT B1, `(.L_x_14) ;  /* 0x0000057000017945 */ /* 0x000fe20003800200 */
[----:B------:R-:W-:Y:S02]  /*1400*/  FSETP.GEU.AND P2, PT, |R27|, 1.469367938527859385e-39, PT ;  /* 0x001000001b00780b */ /* 0x000fe40003f4e200 */
[----:B------:R-:W-:Y:S02]  /*1410*/  LOP3.LUT R23, R23, 0x3ff00000, RZ, 0xfc, !PT ;  /* 0x3ff0000017177812 */ /* 0x000fe400078efcff */
[----:B------:R-:W-:-:S02]  /*1420*/  LOP3.LUT R37, R27, 0x7ff00000, RZ, 0xc0, !PT ;  /* 0x7ff000001b257812 */ /* 0x000fc400078ec0ff */
[----:B------:R-:W-:Y:S01]  /*1430*/  LOP3.LUT R40, R25, 0x7ff00000, RZ, 0xc0, !PT ;  /* 0x7ff0000019287812 */ /* 0x000fe200078ec0ff */
[----:B------:R-:W-:Y:S02]  /*1440*/  @!P0 DMUL R22, R24, 8.98846567431157953865e+307 ;  /* 0x7fe0000018168828 */ /* 0x000fe40000000000 */
[----:B------:R-:W-:Y:S01]  /*1450*/  IMAD.MOV.U32 R39, RZ, RZ, R37 ;  /* 0x000000ffff277224 */ /* 0x000fe200078e0025 */
[----:B------:R-:W-:-:S03]  /*1460*/  ISETP.GE.U32.AND P1, PT, R37, R40, PT ;  /* 0x000000282500720c */ /* 0x000fc60003f26070 */
[----:B------:R-:W0:Y:S01]  /*1470*/  MUFU.RCP64H R31, R23 ;  /* 0x00000017001f7308 */ /* 0x000e220000001800 */
[----:B------:R-:W-:Y:S02]  /*1480*/  @!P2 LOP3.LUT R28, R25, 0x7ff00000, RZ, 0xc0, !PT ;  /* 0x7ff00000191ca812 */ /* 0x000fe400078ec0ff */
[C---:B------:R-:W-:Y:S02]  /*1490*/  SEL R29, R38.reuse, 0x63400000, !P1 ;  /* 0x63400000261d7807 */ /* 0x040fe40004800000 */
[----:B------:R-:W-:Y:S02]  /*14a0*/  @!P2 ISETP.GE.U32.AND P3, PT, R37, R28, PT ;  /* 0x0000001c2500a20c */ /* 0x000fe40003f66070 */
[----:B------:R-:W-:Y:S02]  /*14b0*/  LOP3.LUT R29, R29, 0x800fffff, R27, 0xf8, !PT ;  /* 0x800fffff1d1d7812 */ /* 0x000fe400078ef81b */
[----:B------:R-:W-:Y:S02]  /*14c0*/  @!P2 SEL R28, R38, 0x63400000, !P3 ;  /* 0x63400000261ca807 */ /* 0x000fe40005800000 */
[----:B------:R-:W-:-:S02]  /*14d0*/  @!P0 LOP3.LUT R40, R23, 0x7ff00000, RZ, 0xc0, !PT ;  /* 0x7ff0000017288812 */ /* 0x000fc400078ec0ff */
[----:B------:R-:W-:Y:S01]  /*14e0*/  @!P2 LOP3.LUT R28, R28, 0x80000000, R27, 0xf8, !PT ;  /* 0x800000001c1ca812 */ /* 0x000fe200078ef81b */
[----:B0-----:R-:W-:-:S08]  /*14f0*/  DFMA R42, R30, -R22, 1 ;  /* 0x3ff000001e2a742b */ /* 0x001fd00000000816 */
[----:B------:R-:W-:-:S08]  /*1500*/  DFMA R42, R42, R42, R42 ;  /* 0x0000002a2a2a722b */ /* 0x000fd0000000002a */
[----:B------:R-:W-:Y:S01]  /*1510*/  DFMA R30, R30, R42, R30 ;  /* 0x0000002a1e1e722b */ /* 0x000fe2000000001e */
[----:B------:R-:W-:Y:S01]  /*1520*/  @!P2 LOP3.LUT R43, R28, 0x100000, RZ, 0xfc, !PT ;  /* 0x001000001c2ba812 */ /* 0x000fe200078efcff */
[----:B------:R-:W-:Y:S01]  /*1530*/  @!P2 IMAD.MOV.U32 R42, RZ, RZ, RZ ;  /* 0x000000ffff2aa224 */ /* 0x000fe200078e00ff */
[----:B------:R-:W-:-:S05]  /*1540*/  MOV R28, R26 ;  /* 0x0000001a001c7202 */ /* 0x000fca0000000f00 */
[----:B------:R-:W-:Y:S02]  /*1550*/  DFMA R44, R30, -R22, 1 ;  /* 0x3ff000001e2c742b */ /* 0x000fe40000000816 */
[----:B------:R-:W-:-:S06]  /*1560*/  @!P2 DFMA R28, R28, 2, -R42 ;  /* 0x400000001c1ca82b */ /* 0x000fcc000000082a */
[----:B------:R-:W-:-:S04]  /*1570*/  DFMA R44, R30, R44, R30 ;  /* 0x0000002c1e2c722b */ /* 0x000fc8000000001e */
[----:B------:R-:W-:-:S04]  /*1580*/  @!P2 LOP3.LUT R39, R29, 0x7ff00000, RZ, 0xc0, !PT ;  /* 0x7ff000001d27a812 */ /* 0x000fc800078ec0ff */
[----:B------:R-:W-:Y:S01]  /*1590*/  DMUL R42, R44, R28 ;  /* 0x0000001c2c2a7228 */ /* 0x000fe20000000000 */
[----:B------:R-:W-:-:S04]  /*15a0*/  IADD3 R41, PT, PT, R39, -0x1, RZ ;  /* 0xffffffff27297810 */ /* 0x000fc80007ffe0ff */
[----:B------:R-:W-:-:S03]  /*15b0*/  ISETP.GT.U32.AND P0, PT, R41, 0x7feffffe, PT ;  /* 0x7feffffe2900780c */ /* 0x000fc60003f04070 */
[----:B------:R-:W-:-:S08]  /*15c0*/  DFMA R30, R42, -R22, R28 ;  /* 0x800000162a1e722b */ /* 0x000fd0000000001c */
[----:B------:R-:W-:Y:S01]  /*15d0*/  DFMA R30, R44, R30, R42 ;  /* 0x0000001e2c1e722b */ /* 0x000fe2000000002a */
[----:B------:R-:W-:-:S05]  /*15e0*/  VIADD R42, R40, 0xffffffff ;  /* 0xffffffff282a7836 */ /* 0x000fca0000000000 */
[----:B------:R-:W-:-:S13]  /*15f0*/  ISETP.GT.U32.OR P0, PT, R42, 0x7feffffe, P0 ;  /* 0x7feffffe2a00780c */ /* 0x000fda0000704470 */
[----:B------:R-:W-:Y:S05]  /*1600*/  @P0 BRA `(.L_x_15) ;  /* 0x0000000000740947 */ /* 0x000fea0003800000 */
[----:B------:R-:W-:-:S04]  /*1610*/  LOP3.LUT R26, R25, 0x7ff00000, RZ, 0xc0, !PT ;  /* 0x7ff00000191a7812 */ /* 0x000fc800078ec0ff */
[CC--:B------:R-:W-:Y:S02]  /*1620*/  VIADDMNMX R27, R37.reuse, -R26.reuse, 0xb9600000, !PT ;  /* 0xb9600000251b7446 */ /* 0x0c0fe4000780091a */
[----:B------:R-:W-:Y:S02]  /*1630*/  ISETP.GE.U32.AND P0, PT, R37, R26, PT ;  /* 0x0000001a2500720c */ /* 0x000fe40003f06070 */
[----:B------:R-:W-:Y:S02]  /*1640*/  VIMNMX R27, PT, PT, R27, 0x46a00000, PT ;  /* 0x46a000001b1b7848 */ /* 0x000fe40003fe0100 */
[----:B------:R-:W-:-:S05]  /*1650*/  SEL R38, R38, 0x63400000, !P0 ;  /* 0x6340000026267807 */ /* 0x000fca0004000000 */
[----:B------:R-:W-:Y:S02]  /*1660*/  IMAD.IADD R27, R27, 0x1, -R38 ;  /* 0x000000011b1b7824 */ /* 0x000fe400078e0a26 */
[----:B------:R-:W-:-:S03]  /*1670*/  IMAD.MOV.U32 R38, RZ, RZ, RZ ;  /* 0x000000ffff267224 */ /* 0x000fc600078e00ff */
[----:B------:R-:W-:-:S06]  /*1680*/  IADD3 R39, PT, PT, R27, 0x7fe00000, RZ ;  /* 0x7fe000001b277810 */ /* 0x000fcc0007ffe0ff */
[----:B------:R-:W-:-:S10]  /*1690*/  DMUL R42, R30, R38 ;  /* 0x000000261e2a7228 */ /* 0x000fd40000000000 */
[----:B------:R-:W-:-:S13]  /*16a0*/  FSETP.GTU.AND P0, PT, |R43|, 1.469367938527859385e-39, PT ;  /* 0x001000002b00780b */ /* 0x000fda0003f0c200 */
[----:B------:R-:W-:Y:S05]  /*16b0*/  @P0 BRA `(.L_x_16) ;  /* 0x0000000000a80947 */ /* 0x000fea0003800000 */
[----:B------:R-:W-:-:S06]  /*16c0*/  DFMA R22, R30, -R22, R28 ;  /* 0x800000161e16722b */ /* 0x000fcc000000001c */
[----:B------:R-:W-:-:S04]  /*16d0*/  IMAD.MOV.U32 R22, RZ, RZ, RZ ;  /* 0x000000ffff167224 */ /* 0x000fc800078e00ff */
[C---:B------:R-:W-:Y:S02]  /*16e0*/  FSETP.NEU.AND P0, PT, R23.reuse, RZ, PT ;  /* 0x000000ff1700720b */ /* 0x040fe40003f0d000 */
[----:B------:R-:W-:-:S04]  /*16f0*/  LOP3.LUT R24, R23, 0x80000000, R25, 0x48, !PT ;  /* 0x8000000017187812 */ /* 0x000fc800078e4819 */
[----:B------:R-:W-:-:S07]  /*1700*/  LOP3.LUT R23, R24, R39, RZ, 0xfc, !PT ;  /* 0x0000002718177212 */ /* 0x000fce00078efcff */
[----:B------:R-:W-:Y:S05]  /*1710*/  @!P0 BRA `(.L_x_16) ;  /* 0x0000000000908947 */ /* 0x000fea0003800000 */
[C---:B------:R-:W-:Y:S01]  /*1720*/  IADD3 R29, PT, PT, -R27.reuse, RZ, RZ ;  /* 0x000000ff1b1d7210 */ /* 0x040fe20007ffe1ff */
[----:B------:R-:W-:Y:S01]  /*1730*/  IMAD.MOV.U32 R28, RZ, RZ, RZ ;  /* 0x000000ffff1c7224 */ /* 0x000fe200078e00ff */
[----:B------:R-:W-:Y:S01]  /*1740*/  DMUL.RP R22, R30, R22 ;  /* 0x000000161e167228 */ /* 0x000fe20000008000 */
[----:B------:R-:W-:-:S04]  /*1750*/  IADD3 R27, PT, PT, -R27, -0x43300000, RZ ;  /* 0xbcd000001b1b7810 */ /* 0x000fc80007ffe1ff */
[----:B------:R-:W-:-:S05]  /*1760*/  DFMA R28, R42, -R28, R30 ;  /* 0x8000001c2a1c722b */ /* 0x000fca000000001e */
[----:B------:R-:W-:-:S05]  /*1770*/  LOP3.LUT R24, R23, R24, RZ, 0x3c, !PT ;  /* 0x0000001817187212 */ /* 0x000fca00078e3cff */
[----:B------:R-:W-:-:S04]  /*1780*/  FSETP.NEU.AND P0, PT, |R29|, R27, PT ;  /* 0x0000001b1d00720b */ /* 0x000fc80003f0d200 */
[----:B------:R-:W-:Y:S02]  /*1790*/  FSEL R22, R22, R42, !P0 ;  /* 0x0000002a16167208 */ /* 0x000fe40004000000 */
[----:B------:R-:W-:-:S03]  /*17a0*/  FSEL R24, R24, R43, !P0 ;  /* 0x0000002b18187208 */ /* 0x000fc60004000000 */
[----:B------:R-:W-:Y:S01]  /*17b0*/  IMAD.MOV.U32 R42, RZ, RZ, R22 ;  /* 0x000000ffff2a7224 */ /* 0x000fe200078e0016 */
[----:B------:R-:W-:Y:S01]  /*17c0*/  MOV R43, R24 ;  /* 0x00000018002b7202 */ /* 0x000fe20000000f00 */
[----:B------:R-:W-:Y:S06]  /*17d0*/  BRA `(.L_x_16) ;  /* 0x0000000000607947 */ /* 0x000fec0003800000 */
.L_x_15:
[----:B------:R-:W-:-:S14]  /*17e0*/  DSETP.NAN.AND P0, PT, R26, R26, PT ;  /* 0x0000001a1a00722a */ /* 0x000fdc0003f08000 */
[----:B------:R-:W-:Y:S05]  /*17f0*/  @P0 BRA `(.L_x_17) ;  /* 0x00000000004c0947 */ /* 0x000fea0003800000 */
[----:B------:R-:W-:-:S14]  /*1800*/  DSETP.NAN.AND P0, PT, R24, R24, PT ;  /* 0x000000181800722a */ /* 0x000fdc0003f08000 */
[----:B------:R-:W-:Y:S05]  /*1810*/  @P0 BRA `(.L_x_18) ;  /* 0x0000000000340947 */ /* 0x000fea0003800000 */
[----:B------:R-:W-:Y:S01]  /*1820*/  ISETP.NE.AND P0, PT, R39, R40, PT ;  /* 0x000000282700720c */ /* 0x000fe20003f05270 */
[----:B------:R-:W-:Y:S02]  /*1830*/  IMAD.MOV.U32 R42, RZ, RZ, 0x0 ;  /* 0x00000000ff2a7424 */ /* 0x000fe400078e00ff */
[----:B------:R-:W-:-:S10]  /*1840*/  IMAD.MOV.U32 R43, RZ, RZ, -0x80000 ;  /* 0xfff80000ff2b7424 */ /* 0x000fd400078e00ff */
[----:B------:R-:W-:Y:S05]  /*1850*/  @!P0 BRA `(.L_x_16) ;  /* 0x0000000000408947 */ /* 0x000fea0003800000 */
[----:B------:R-:W-:Y:S02]  /*1860*/  ISETP.NE.AND P0, PT, R39, 0x7ff00000, PT ;  /* 0x7ff000002700780c */ /* 0x000fe40003f05270 */
[----:B------:R-:W-:Y:S02]  /*1870*/  LOP3.LUT R24, R27, 0x80000000, R25, 0x48, !PT ;  /* 0x800000001b187812 */ /* 0x000fe400078e4819 */
[----:B------:R-:W-:-:S13]  /*1880*/  ISETP.EQ.OR P0, PT, R40, RZ, !P0 ;  /* 0x000000ff2800720c */ /* 0x000fda0004702670 */
[----:B------:R-:W-:Y:S01]  /*1890*/  @P0 LOP3.LUT R22, R24, 0x7ff00000, RZ, 0xfc, !PT ;  /* 0x7ff0000018160812 */ /* 0x000fe200078efcff */
[----:B------:R-:W-:Y:S01]  /*18a0*/  @!P0 IMAD.MOV.U32 R43, RZ, RZ, R24 ;  /* 0x000000ffff2b8224 */ /* 0x000fe200078e0018 */
[----:B------:R-:W-:Y:S01]  /*18b0*/  @!P0 MOV R42, RZ ;  /* 0x000000ff002a8202 */ /* 0x000fe20000000f00 */
[----:B------:R-:W-:Y:S01]  /*18c0*/  @P0 IMAD.MOV.U32 R42, RZ, RZ, RZ ;  /* 0x000000ffff2a0224 */ /* 0x000fe200078e00ff */
[----:B------:R-:W-:Y:S01]  /*18d0*/  @P0 MOV R43, R22 ;  /* 0x00000016002b0202 */ /* 0x000fe20000000f00 */
[----:B------:R-:W-:Y:S06]  /*18e0*/  BRA `(.L_x_16) ;  /* 0x00000000001c7947 */ /* 0x000fec0003800000 */
.L_x_18:
[----:B------:R-:W-:Y:S01]  /*18f0*/  LOP3.LUT R22, R25, 0x80000, RZ, 0xfc, !PT ;  /* 0x0008000019167812 */ /* 0x000fe200078efcff */
[----:B------:R-:W-:-:S04]  /*1900*/  IMAD.MOV.U32 R42, RZ, RZ, R24 ;  /* 0x000000ffff2a7224 */ /* 0x000fc800078e0018 */
[----:B------:R-:W-:Y:S01]  /*1910*/  IMAD.MOV.U32 R43, RZ, RZ, R22 ;  /* 0x000000ffff2b7224 */ /* 0x000fe200078e0016 */
[----:B------:R-:W-:Y:S06]  /*1920*/  BRA `(.L_x_16) ;  /* 0x00000000000c7947 */ /* 0x000fec0003800000 */
.L_x_17:
[----:B------:R-:W-:Y:S02]  /*1930*/  LOP3.LUT R22, R27, 0x80000, RZ, 0xfc, !PT ;  /* 0x000800001b167812 */ /* 0x000fe400078efcff */
[----:B------:R-:W-:-:S03]  /*1940*/  MOV R42, R26 ;  /* 0x0000001a002a7202 */ /* 0x000fc60000000f00 */
[----:B------:R-:W-:-:S07]  /*1950*/  IMAD.MOV.U32 R43, RZ, RZ, R22 ;  /* 0x000000ffff2b7224 */ /* 0x000fce00078e0016 */
.L_x_16:
[----:B------:R-:W-:Y:S05]  /*1960*/  BSYNC.RECONVERGENT B1 ;  /* 0x0000000000017941 */ /* 0x000fea0003800200 */
.L_x_14:
[----:B------:R-:W-:Y:S01]  /*1970*/  IMAD.MOV.U32 R37, RZ, RZ, 0x0 ;  /* 0x00000000ff257424 */ /* 0x000fe200078e00ff */
[----:B------:R-:W-:Y:S01]  /*1980*/  MOV R22, R43 ;  /* 0x0000002b00167202 */ /* 0x000fe20000000f00 */
[----:B------:R-:W-:Y:S02]  /*1990*/  IMAD.MOV.U32 R23, RZ, RZ, R42 ;  /* 0x000000ffff177224 */ /* 0x000fe400078e002a */
[----:B------:R-:W-:Y:S05]  /*19a0*/  RET.REL.NODEC R36 `(_Z16compute_velocityiidddddPfS_S_S_S_) ;  /* 0xffffffe424947950 */ /* 0x000fea0003c3ffff */
.L_x_19:
        /* <DEDUP_REMOVED lines=13> */
.L_x_48:


//--------------------- .text._Z20boundary_pressure_tbiiPf --------------------------
	.section	.text._Z20boundary_pressure_tbiiPf,"ax",@progbits
	.align	128
        .global         _Z20boundary_pressure_tbiiPf
        .type           _Z20boundary_pressure_tbiiPf,@function
        .size           _Z20boundary_pressure_tbiiPf,(.L_x_55 - _Z20boundary_pressure_tbiiPf)
        .other          _Z20boundary_pressure_tbiiPf,@"STO_CUDA_ENTRY STV_DEFAULT"
_Z20boundary_pressure_tbiiPf:
.text._Z20boundary_pressure_tbiiPf:
        /* <DEDUP_REMOVED lines=8> */
[----:B------:R-:W0:Y:S01]  /*0080*/  LDC.64 R4, c[0x0][0x388] ;  /* 0x0000e200ff047b82 */ /* 0x000e220000000a00 */
[----:B------:R-:W1:Y:S01]  /*0090*/  LDCU.64 UR4, c[0x0][0x358] ;  /* 0x00006b00ff0477ac */ /* 0x000e620008000a00 */
[----:B------:R-:W-:-:S06]  /*00a0*/  IADD3 R3, PT, PT, R7, UR6, RZ ;  /* 0x0000000607037c10 */ /* 0x000fcc000fffe0ff */
[----:B------:R-:W2:Y:S01]  /*00b0*/  LDC R0, c[0x0][0x384] ;  /* 0x0000e100ff007b82 */ /* 0x000ea20000000800 */
[----:B0-----:R-:W-:-:S06]  /*00c0*/  IMAD.WIDE R2, R3, 0x4, R4 ;  /* 0x0000000403027825 */ /* 0x001fcc00078e0204 */
[----:B-1----:R-:W3:Y:S01]  /*00d0*/  LDG.E R3, desc[UR4][R2.64] ;  /* 0x0000000402037981 */ /* 0x002ee2000c1e1900 */
[----:B------:R-:W-:Y:S01]  /*00e0*/  IMAD.WIDE R4, R7, 0x4, R4 ;  /* 0x0000000407047825 */ /* 0x000fe200078e0204 */
[----:B--2---:R-:W-:-:S05]  /*00f0*/  IADD3 R0, PT, PT, R0, -0x1, RZ ;  /* 0xffffffff00007810 */ /* 0x004fca0007ffe0ff */
[----:B------:R-:W-:-:S04]  /*0100*/  IMAD R7, R0, UR6, RZ ;  /* 0x0000000600077c24 */ /* 0x000fc8000f8e02ff */
[----:B------:R-:W-:Y:S01]  /*0110*/  IMAD.WIDE R6, R7, 0x4, R4 ;  /* 0x0000000407067825 */ /* 0x000fe200078e0204 */
[----:B---3--:R-:W-:Y:S04]  /*0120*/  STG.E desc[UR4][R4.64], R3 ;  /* 0x0000000304007986 */ /* 0x008fe8000c101904 */
[----:B------:R-:W-:Y:S01]  /*0130*/  STG.E desc[UR4][R6.64], RZ ;  /* 0x000000ff06007986 */ /* 0x000fe2000c101904 */
[----:B------:R-:W-:Y:S05]  /*0140*/  EXIT ;  /* 0x000000000000794d */ /* 0x000fea0003800000 */
.L_x_20:
        /* <DEDUP_REMOVED lines=11> */
.L_x_55:


//--------------------- .text._Z20boundary_pressure_lriiPf --------------------------
	.section	.text._Z20boundary_pressure_lriiPf,"ax",@progbits
	.align	128
        .global         _Z20boundary_pressure_lriiPf
        .type           _Z20boundary_pressure_lriiPf,@function
        .size           _Z20boundary_pressure_lriiPf,(.L_x_56 - _Z20boundary_pressure_lriiPf)
        .other          _Z20boundary_pressure_lriiPf,@"STO_CUDA_ENTRY STV_DEFAULT"
_Z20boundary_pressure_lriiPf:
.text._Z20boundary_pressure_lriiPf:
        /* <DEDUP_REMOVED lines=10> */
[----:B------:R-:W2:Y:S01]  /*00a0*/  LDC.64 R2, c[0x0][0x388] ;  /* 0x0000e200ff027b82 */ /* 0x000ea20000000a00 */
[----:B0-----:R-:W-:-:S04]  /*00b0*/  IMAD R5, R0, R9, RZ ;  /* 0x0000000900057224 */ /* 0x001fc800078e02ff */
[----:B--2---:R-:W-:-:S05]  /*00c0*/  IMAD.WIDE R2, R5, 0x4, R2 ;  /* 0x0000000405027825 */ /* 0x004fca00078e0202 */
[----:B-1----:R-:W2:Y:S01]  /*00d0*/  LDG.E R7, desc[UR4][R2.64+0x4] ;  /* 0x0000040402077981 */ /* 0x002ea2000c1e1900 */
[----:B------:R-:W-:-:S03]  /*00e0*/  IMAD.WIDE R4, R9, 0x4, R2 ;  /* 0x0000000409047825 */ /* 0x000fc600078e0202 */
[----:B--2---:R-:W-:Y:S04]  /*00f0*/  STG.E desc[UR4][R2.64], R7 ;  /* 0x0000000702007986 */ /* 0x004fe8000c101904 */
[----:B------:R-:W2:Y:S04]  /*0100*/  LDG.E R9, desc[UR4][R4.64+-0x8] ;  /* 0xfffff80404097981 */ /* 0x000ea8000c1e1900 */
[----:B--2---:R-:W-:Y:S01]  /*0110*/  STG.E desc[UR4][R4.64+-0x4], R9 ;  /* 0xfffffc0904007986 */ /* 0x004fe2000c101904 */
[----:B------:R-:W-:Y:S05]  /*0120*/  EXIT ;  /* 0x000000000000794d */ /* 0x000fea0003800000 */
.L_x_21:
        /* <DEDUP_REMOVED lines=13> */
.L_x_56:


//--------------------- .text._Z16compute_pressureiiddPfS_S_ --------------------------
	.section	.text._Z16compute_pressureiiddPfS_S_,"ax",@progbits
	.align	128
        .global         _Z16compute_pressureiiddPfS_S_
        .type           _Z16compute_pressureiiddPfS_S_,@function
        .size           _Z16compute_pressureiiddPfS_S_,(.L_x_49 - _Z16compute_pressureiiddPfS_S_)
        .other          _Z16compute_pressureiiddPfS_S_,@"STO_CUDA_ENTRY STV_DEFAULT"
_Z16compute_pressureiiddPfS_S_:
.text._Z16compute_pressureiiddPfS_S_:
[----:B------:R-:W-:Y:S01]  /*0000*/  LDC R1, c[0x0][0x37c] ;  /* 0x0000df00ff017b82 */ /* 0x000fe20000000800 */
[----:B------:R-:W0:Y:S07]  /*0010*/  S2R R3, SR_TID.X ;  /* 0x0000000000037919 */ /* 0x000e2e0000002100 */
[----:B------:R-:W0:Y:S01]  /*0020*/  S2UR UR5, SR_CTAID.X ;  /* 0x00000000000579c3 */ /* 0x000e220000002500 */
[----:B------:R-:W1:Y:S01]  /*0030*/  LDCU.64 UR8, c[0x0][0x380] ;  /* 0x00007000ff0877ac */ /* 0x000e620008000a00 */
[----:B------:R-:W2:Y:S06]  /*0040*/  S2R R5, SR_TID.Y ;  /* 0x0000000000057919 */ /* 0x000eac0000002200 */
[----:B------:R-:W0:Y:S08]  /*0050*/  LDC R2, c[0x0][0x360] ;  /* 0x0000d800ff027b82 */ /* 0x000e300000000800 */
[----:B------:R-:W2:Y:S01]  /*0060*/  S2UR UR6, SR_CTAID.Y ;  /* 0x00000000000679c3 */ /* 0x000ea20000002600 */
[----:B-1----:R-:W-:-:S07]  /*0070*/  UIADD3 UR4, UPT, UPT, UR8, -0x1, URZ ;  /* 0xffffffff08047890 */ /* 0x002fce000fffe0ff */
[----:B------:R-:W2:Y:S01]  /*0080*/  LDC R0, c[0x0][0x364] ;  /* 0x0000d900ff007b82 */ /* 0x000ea20000000800 */
[----:B0-----:R-:W-:-:S05]  /*0090*/  IMAD R2, R2, UR5, R3 ;  /* 0x0000000502027c24 */ /* 0x001fca000f8e0203 */
[----:B------:R-:W-:Y:S01]  /*00a0*/  ISETP.GE.AND P0, PT, R2, UR4, PT ;  /* 0x0000000402007c0c */ /* 0x000fe2000bf06270 */
[----:B------:R-:W-:-:S03]  /*00b0*/  UIADD3 UR4, UPT, UPT, UR9, -0x1, URZ ;  /* 0xffffffff09047890 */ /* 0x000fc6000fffe0ff */
[----:B------:R-:W-:Y:S01]  /*00c0*/  ISETP.LT.OR P0, PT, R2, 0x1, P0 ;  /* 0x000000010200780c */ /* 0x000fe20000701670 */
[----:B--2---:R-:W-:-:S05]  /*00d0*/  IMAD R0, R0, UR6, R5 ;  /* 0x0000000600007c24 */ /* 0x004fca000f8e0205 */
[----:B------:R-:W-:-:S04]  /*00e0*/  ISETP.EQ.OR P0, PT, R0, RZ, P0 ;  /* 0x000000ff0000720c */ /* 0x000fc80000702670 */
[----:B------:R-:W-:-:S13]  /*00f0*/  ISETP.GE.OR P0, PT, R0, UR4, P0 ;  /* 0x0000000400007c0c */ /* 0x000fda0008706670 */
[----:B------:R-:W-:Y:S05]  /*0100*/  @P0 EXIT ;  /* 0x000000000000094d */ /* 0x000fea0003800000 */
[----:B------:R-:W0:Y:S01]  /*0110*/  LDC.64 R16, c[0x0][0x3a0] ;  /* 0x0000e800ff107b82 */ /* 0x000e220000000a00 */
[----:B------:R-:W-:Y:S01]  /*0120*/  IMAD R3, R0, UR8, RZ ;  /* 0x0000000800037c24 */ /* 0x000fe2000f8e02ff */
[----:B------:R-:W1:Y:S01]  /*0130*/  LDCU.64 UR4, c[0x0][0x358] ;  /* 0x00006b00ff0477ac */ /* 0x000e620008000a00 */
[----:B------:R-:W-:Y:S02]  /*0140*/  IMAD R0, RZ, RZ, -UR8 ;  /* 0x80000008ff007e24 */ /* 0x000fe4000f8e02ff */
[----:B------:R-:W-:Y:S01]  /*0150*/  VIADD R7, R3, UR8 ;  /* 0x0000000803077c36 */ /* 0x000fe20008000000 */
[----:B------:R-:W2:Y:S02]  /*0160*/  LDCU.64 UR6, c[0x0][0x3a0] ;  /* 0x00007400ff0677ac */ /* 0x000ea40008000a00 */
[----:B------:R-:W3:Y:S01]  /*0170*/  LDC.64 R4, c[0x0][0x3a8] ;  /* 0x0000ea00ff047b82 */ /* 0x000ee20000000a00 */
[--C-:B------:R-:W-:Y:S02]  /*0180*/  IMAD R9, R0, 0x2, R7.reuse ;  /* 0x0000000200097824 */ /* 0x100fe400078e0207 */
[----:B------:R-:W-:-:S02]  /*0190*/  IMAD.IADD R15, R2, 0x1, R7 ;  /* 0x00000001020f7824 */ /* 0x000fc400078e0207 */
[C---:B------:R-:W-:Y:S01]  /*01a0*/  IMAD.IADD R9, R2.reuse, 0x1, R9 ;  /* 0x0000000102097824 */ /* 0x040fe200078e0209 */
[----:B------:R-:W-:-:S03]  /*01b0*/  IADD3 R2, P0, PT, R2, R3, RZ ;  /* 0x0000000302027210 */ /* 0x000fc60007f1e0ff */
[----:B------:R-:W-:Y:S01]  /*01c0*/  VIADD R0, R9, UR8 ;  /* 0x0000000809007c36 */ /* 0x000fe20008000000 */
[----:B------:R-:W-:Y:S01]  /*01d0*/  LEA.HI.X.SX32 R3, R3, RZ, 0x1, P0 ;  /* 0x000000ff03037211 */ /* 0x000fe200000f0eff */
[----:B0-----:R-:W-:Y:S01]  /*01e0*/  IMAD.WIDE R14, R15, 0x4, R16 ;  /* 0x000000040f0e7825 */ /* 0x001fe200078e0210 */
[----:B--2---:R-:W-:-:S03]  /*01f0*/  LEA R10, P0, R2, UR6, 0x2 ;  /* 0x00000006020a7c11 */ /* 0x004fc6000f8010ff */
[----:B------:R-:W-:Y:S02]  /*0200*/  IMAD.WIDE R16, R9, 0x4, R16 ;  /* 0x0000000409107825 */ /* 0x000fe400078e0210 */
[----:B-1----:R-:W2:Y:S02]  /*0210*/  LDG.E R14, desc[UR4][R14.64] ;  /* 0x000000040e0e7981 */ /* 0x002ea4000c1e1900 */
[----:B---3--:R-:W-:Y:S01]  /*0220*/  IMAD.WIDE R4, R0, 0x4, R4 ;  /* 0x0000000400047825 */ /* 0x008fe200078e0204 */
[----:B------:R-:W-:Y:S01]  /*0230*/  LEA.HI.X R11, R2, UR7, R3, 0x2, P0 ;  /* 0x00000007020b7c11 */ /* 0x000fe200080f1403 */
[----:B------:R-:W2:Y:S01]  /*0240*/  LDG.E R17, desc[UR4][R16.64] ;  /* 0x0000000410117981 */ /* 0x000ea2000c1e1900 */
[----:B------:R-:W0:Y:S03]  /*0250*/  LDC.64 R8, c[0x0][0x388] ;  /* 0x0000e200ff087b82 */ /* 0x000e260000000a00 */
[----:B------:R1:W3:Y:S04]  /*0260*/  LDG.E R24, desc[UR4][R4.64] ;  /* 0x0000000404187981 */ /* 0x0002e8000c1e1900 */
[----:B------:R-:W4:Y:S01]  /*0270*/  LDG.E R20, desc[UR4][R10.64+0x4] ;  /* 0x000004040a147981 */ /* 0x000f22000c1e1900 */
[----:B------:R-:W5:Y:S03]  /*0280*/  LDC.64 R2, c[0x0][0x390] ;  /* 0x0000e400ff027b82 */ /* 0x000f660000000a00 */
[----:B------:R3:W4:Y:S01]  /*0290*/  LDG.E R21, desc[UR4][R10.64+-0x4] ;  /* 0xfffffc040a157981 */ /* 0x000722000c1e1900 */
[----:B0-----:R-:W-:-:S02]  /*02a0*/  DMUL R12, R8, R8 ;  /* 0x00000008080c7228 */ /* 0x001fc40000000000 */
[----:B-----5:R-:W-:-:S08]  /*02b0*/  DMUL R6, R2, R2 ;  /* 0x0000000202067228 */ /* 0x020fd00000000000 */
[----:B------:R-:W-:-:S08]  /*02c0*/  DADD R18, R6, R12 ;  /* 0x0000000006127229 */ /* 0x000fd0000000000c */
[----:B-1----:R-:W-:-:S06]  /*02d0*/  DADD R4, R18, R18 ;  /* 0x0000000012047229 */ /* 0x002fcc0000000012 */
[----:B------:R-:W0:Y:S01]  /*02e0*/  MUFU.RCP64H R15, R5 ;  /* 0x00000005000f7308 */ /* 0x000e220000001800 */
[----:B------:R-:W-:Y:S01]  /*02f0*/  BSSY.RECONVERGENT B0, `(.L_x_22) ;  /* 0x000001b000007945 */ /* 0x000fe20003800200 */
[----:B--2---:R-:W-:Y:S01]  /*0300*/  FADD R23, R14, R17 ;  /* 0x000000110e177221 */ /* 0x004fe20000000000 */
[----:B------:R-:W-:-:S05]  /*0310*/  IMAD.MOV.U32 R14, RZ, RZ, 0x1 ;  /* 0x00000001ff0e7424 */ /* 0x000fca00078e00ff */
[----:B---3--:R-:W1:Y:S01]  /*0320*/  F2F.F64.F32 R18, R24 ;  /* 0x0000001800127310 */ /* 0x008e620000201800 */
[----:B0-----:R-:W-:-:S07]  /*0330*/  DFMA R10, -R4, R14, 1 ;  /* 0x3ff00000040a742b */ /* 0x001fce000000010e */
[----:B------:R-:W0:Y:S01]  /*0340*/  F2F.F64.F32 R16, R23 ;  /* 0x0000001700107310 */ /* 0x000e220000201800 */
[----:B----4-:R-:W-:Y:S01]  /*0350*/  FADD R22, R20, R21 ;  /* 0x0000001514167221 */ /* 0x010fe20000000000 */
[----:B------:R-:W-:Y:S02]  /*0360*/  DFMA R20, R10, R10, R10 ;  /* 0x0000000a0a14722b */ /* 0x000fe4000000000a */
[----:B-1----:R-:W-:-:S04]  /*0370*/  DMUL R18, R18, R8 ;  /* 0x0000000812127228 */ /* 0x002fc80000000000 */
[----:B------:R-:W1:Y:S02]  /*0380*/  F2F.F64.F32 R10, R22 ;  /* 0x00000016000a7310 */ /* 0x000e640000201800 */
[----:B------:R-:W-:Y:S02]  /*0390*/  DFMA R20, R14, R20, R14 ;  /* 0x000000140e14722b */ /* 0x000fe4000000000e */
[----:B0-----:R-:W-:Y:S02]  /*03a0*/  DMUL R16, R12, R16 ;  /* 0x000000100c107228 */ /* 0x001fe40000000000 */
[----:B------:R-:W-:-:S06]  /*03b0*/  DMUL R18, R18, R8 ;  /* 0x0000000812127228 */ /* 0x000fcc0000000000 */
[----:B-1----:R-:W-:Y:S02]  /*03c0*/  DFMA R10, R6, R10, R16 ;  /* 0x0000000a060a722b */ /* 0x002fe40000000010 */
[----:B------:R-:W-:Y:S02]  /*03d0*/  DFMA R6, -R4, R20, 1 ;  /* 0x3ff000000406742b */ /* 0x000fe40000000114 */
[----:B------:R-:W-:-:S06]  /*03e0*/  DMUL R18, R18, R2 ;  /* 0x0000000212127228 */ /* 0x000fcc0000000000 */
[----:B------:R-:W-:Y:S02]  /*03f0*/  DFMA R6, R20, R6, R20 ;  /* 0x000000061406722b */ /* 0x000fe40000000014 */
[----:B------:R-:W-:-:S08]  /*0400*/  DFMA R18, -R18, R2, R10 ;  /* 0x000000021212722b */ /* 0x000fd0000000010a */
[----:B------:R-:W-:-:S08]  /*0410*/  DMUL R2, R18, R6 ;  /* 0x0000000612027228 */ /* 0x000fd00000000000 */
[----:B------:R-:W-:-:S08]  /*0420*/  DFMA R8, -R4, R2, R18 ;  /* 0x000000020408722b */ /* 0x000fd00000000112 */
[----:B------:R-:W-:Y:S01]  /*0430*/  DFMA R2, R6, R8, R2 ;  /* 0x000000080602722b */ /* 0x000fe20000000002 */
[----:B------:R-:W-:-:S09]  /*0440*/  FSETP.GEU.AND P1, PT, |R19|, 6.5827683646048100446e-37, PT ;  /* 0x036000001300780b */ /* 0x000fd20003f2e200 */
[----:B------:R-:W-:-:S05]  /*0450*/  FFMA R6, RZ, R5, R3 ;  /* 0x00000005ff067223 */ /* 0x000fca0000000003 */
[----:B------:R-:W-:-:S13]  /*0460*/  FSETP.GT.AND P0, PT, |R6|, 1.469367938527859385e-39, PT ;  /* 0x001000000600780b */ /* 0x000fda0003f04200 */
[----:B------:R-:W-:Y:S05]  /*0470*/  @P0 BRA P1, `(.L_x_23) ;  /* 0x0000000000080947 */ /* 0x000fea0000800000 */
[----:B------:R-:W-:-:S07]  /*0480*/  MOV R10, 0x4a0 ;  /* 0x000004a0000a7802 */ /* 0x000fce0000000f00 */
[----:B------:R-:W-:Y:S05]  /*0490*/  CALL.REL.NOINC `($__internal_1_$__cuda_sm20_div_rn_f64_full) ;  /* 0x0000000000187944 */ /* 0x000fea0003c00000 */
.L_x_23:
[----:B------:R-:W-:Y:S05]  /*04a0*/  BSYNC.RECONVERGENT B0 ;  /* 0x0000000000007941 */ /* 0x000fea0003800200 */
.L_x_22:
[----:B------:R-:W0:Y:S01]  /*04b0*/  LDC.64 R4, c[0x0][0x398] ;  /* 0x0000e600ff047b82 */ /* 0x000e220000000a00 */
[----:B------:R-:W1:Y:S01]  /*04c0*/  F2F.F32.F64 R3, R2 ;  /* 0x0000000200037310 */ /* 0x000e620000301000 */
[----:B0-----:R-:W-:-:S05]  /*04d0*/  IMAD.WIDE R4, R0, 0x4, R4 ;  /* 0x0000000400047825 */ /* 0x001fca00078e0204 */
[----:B-1----:R-:W-:Y:S01]  /*04e0*/  STG.E desc[UR4][R4.64], R3 ;  /* 0x0000000304007986 */ /* 0x002fe2000c101904 */
[----:B------:R-:W-:Y:S05]  /*04f0*/  EXIT ;  /* 0x000000000000794d */ /* 0x000fea0003800000 */
        .weak           $__internal_1_$__cuda_sm20_div_rn_f64_full
        .type           $__internal_1_$__cuda_sm20_div_rn_f64_full,@function
        .size           $__internal_1_$__cuda_sm20_div_rn_f64_full,(.L_x_49 - $__internal_1_$__cuda_sm20_div_rn_f64_full)
$__internal_1_$__cuda_sm20_div_rn_f64_full:
[C---:B------:R-:W-:Y:S01]  /*0500*/  FSETP.GEU.AND P0, PT, |R5|.reuse, 1.469367938527859385e-39, PT ;  /* 0x001000000500780b */ /* 0x040fe20003f0e200 */
[----:B------:R-:W-:Y:S01]  /*0510*/  IMAD.MOV.U32 R7, RZ, RZ, R19 ;  /* 0x000000ffff077224 */ /* 0x000fe200078e0013 */
[C---:B------:R-:W-:Y:S01]  /*0520*/  LOP3.LUT R2, R5.reuse, 0x800fffff, RZ, 0xc0, !PT ;  /* 0x800fffff05027812 */ /* 0x040fe200078ec0ff */
[----:B------:R-:W-:Y:S01]  /*0530*/  IMAD.MOV.U32 R16, RZ, RZ, 0x1 ;  /* 0x00000001ff107424 */ /* 0x000fe200078e00ff */
[----:B------:R-:W-:Y:S01]  /*0540*/  LOP3.LUT R14, R5, 0x7ff00000, RZ, 0xc0, !PT ;  /* 0x7ff00000050e7812 */ /* 0x000fe200078ec0ff */
[----:B------:R-:W-:Y:S01]  /*0550*/  IMAD.MOV.U32 R6, RZ, RZ, R18 ;  /* 0x000000ffff067224 */ /* 0x000fe200078e0012 */
[----:B------:R-:W-:Y:S01]  /*0560*/  LOP3.LUT R3, R2, 0x3ff00000, RZ, 0xfc, !PT ;  /* 0x3ff0000002037812 */ /* 0x000fe200078efcff */
[----:B------:R-:W-:Y:S01]  /*0570*/  IMAD.MOV.U32 R2, RZ, RZ, R4 ;  /* 0x000000ffff027224 */ /* 0x000fe200078e0004 */
[C---:B------:R-:W-:Y:S01]  /*0580*/  FSETP.GEU.AND P2, PT, |R7|.reuse, 1.469367938527859385e-39, PT ;  /* 0x001000000700780b */ /* 0x040fe20003f4e200 */
[----:B------:R-:W-:Y:S01]  /*0590*/  BSSY.RECONVERGENT B1, `(.L_x_24) ;  /* 0x0000051000017945 */ /* 0x000fe20003800200 */
[----:B------:R-:W-:-:S03]  /*05a0*/  LOP3.LUT R11, R7, 0x7ff00000, RZ, 0xc0, !PT ;  /* 0x7ff00000070b7812 */ /* 0x000fc600078ec0ff */
[----:B------:R-:W-:Y:S01]  /*05b0*/  @!P0 DMUL R2, R4, 8.98846567431157953865e+307 ;  /* 0x7fe0000004028828 */ /* 0x000fe20000000000 */
[----:B------:R-:W-:-:S05]  /*05c0*/  ISETP.GE.U32.AND P1, PT, R11, R14, PT ;  /* 0x0000000e0b00720c */ /* 0x000fca0003f26070 */
[----:B------:R-:W0:Y:S02]  /*05d0*/  MUFU.RCP64H R17, R3 ;  /* 0x0000000300117308 */ /* 0x000e240000001800 */
[----:B------:R-:W-:Y:S01]  /*05e0*/  @!P2 LOP3.LUT R12, R5, 0x7ff00000, RZ, 0xc0, !PT ;  /* 0x7ff00000050ca812 */ /* 0x000fe200078ec0ff */
[----:B------:R-:W-:-:S03]  /*05f0*/  @!P2 IMAD.MOV.U32 R18, RZ, RZ, RZ ;  /* 0x000000ffff12a224 */ /* 0x000fc600078e00ff */
[----:B------:R-:W-:Y:S01]  /*0600*/  @!P2 ISETP.GE.U32.AND P3, PT, R11, R12, PT ;  /* 0x0000000c0b00a20c */ /* 0x000fe20003f66070 */
[----:B------:R-:W-:-:S05]  /*0610*/  IMAD.MOV.U32 R12, RZ, RZ, 0x1ca00000 ;  /* 0x1ca00000ff0c7424 */ /* 0x000fca00078e00ff */
[----:B------:R-:W-:-:S04]  /*0620*/  @!P2 SEL R13, R12, 0x63400000, !P3 ;  /* 0x634000000c0da807 */ /* 0x000fc80005800000 */
[----:B------:R-:W-:Y:S01]  /*0630*/  @!P2 LOP3.LUT R13, R13, 0x80000000, R7, 0xf8, !PT ;  /* 0x800000000d0da812 */ /* 0x000fe200078ef807 */
[----:B0-----:R-:W-:-:S03]  /*0640*/  DFMA R8, R16, -R2, 1 ;  /* 0x3ff000001008742b */ /* 0x001fc60000000802 */
[----:B------:R-:W-:-:S05]  /*0650*/  @!P2 LOP3.LUT R19, R13, 0x100000, RZ, 0xfc, !PT ;  /* 0x001000000d13a812 */ /* 0x000fca00078efcff */
[----:B------:R-:W-:-:S08]  /*0660*/  DFMA R8, R8, R8, R8 ;  /* 0x000000080808722b */ /* 0x000fd00000000008 */
[----:B------:R-:W-:Y:S01]  /*0670*/  DFMA R16, R16, R8, R16 ;  /* 0x000000081010722b */ /* 0x000fe20000000010 */
[----:B------:R-:W-:Y:S01]  /*0680*/  SEL R9, R12, 0x63400000, !P1 ;  /* 0x634000000c097807 */ /* 0x000fe20004800000 */
[----:B------:R-:W-:-:S03]  /*0690*/  IMAD.MOV.U32 R8, RZ, RZ, R6 ;  /* 0x000000ffff087224 */ /* 0x000fc600078e0006 */
[----:B------:R-:W-:-:S03]  /*06a0*/  LOP3.LUT R9, R9, 0x800fffff, R7, 0xf8, !PT ;  /* 0x800fffff09097812 */ /* 0x000fc600078ef807 */
[----:B------:R-:W-:-:S03]  /*06b0*/  DFMA R20, R16, -R2, 1 ;  /* 0x3ff000001014742b */ /* 0x000fc60000000802 */
[----:B------:R-:W-:-:S05]  /*06c0*/  @!P2 DFMA R8, R8, 2, -R18 ;  /* 0x400000000808a82b */ /* 0x000fca0000000812 */
[----:B------:R-:W-:Y:S01]  /*06d0*/  DFMA R16, R16, R20, R16 ;  /* 0x000000141010722b */ /* 0x000fe20000000010 */
[----:B------:R-:W-:Y:S02]  /*06e0*/  IMAD.MOV.U32 R21, RZ, RZ, R11 ;  /* 0x000000ffff157224 */ /* 0x000fe400078e000b */
[----:B------:R-:W-:Y:S01]  /*06f0*/  IMAD.MOV.U32 R20, RZ, RZ, R14 ;  /* 0x000000ffff147224 */ /* 0x000fe200078e000e */
[----:B------:R-:W-:Y:S02]  /*0700*/  @!P0 LOP3.LUT R20, R3, 0x7ff00000, RZ, 0xc0, !PT ;  /* 0x7ff0000003148812 */ /* 0x000fe400078ec0ff */
[----:B------:R-:W-:Y:S02]  /*0710*/  @!P2 LOP3.LUT R21, R9, 0x7ff00000, RZ, 0xc0, !PT ;  /* 0x7ff000000915a812 */ /* 0x000fe400078ec0ff */
[----:B------:R-:W-:Y:S01]  /*0720*/  DMUL R18, R16, R8 ;  /* 0x0000000810127228 */ /* 0x000fe20000000000 */
[----:B------:R-:W-:Y:S02]  /*0730*/  VIADD R22, R20, 0xffffffff ;  /* 0xffffffff14167836 */ /* 0x000fe40000000000 */
[----:B------:R-:W-:-:S05]  /*0740*/  VIADD R13, R21, 0xffffffff ;  /* 0xffffffff150d7836 */ /* 0x000fca0000000000 */
[----:B------:R-:W-:Y:S01]  /*0750*/  DFMA R14, R18, -R2, R8 ;  /* 0x80000002120e722b */ /* 0x000fe20000000008 */
[----:B------:R-:W-:-:S04]  /*0760*/  ISETP.GT.U32.AND P0, PT, R13, 0x7feffffe, PT ;  /* 0x7feffffe0d00780c */ /* 0x000fc80003f04070 */
[----:B------:R-:W-:-:S03]  /*0770*/  ISETP.GT.U32.OR P0, PT, R22, 0x7feffffe, P0 ;  /* 0x7feffffe1600780c */ /* 0x000fc60000704470 */
[----:B------:R-:W-:-:S10]  /*0780*/  DFMA R14, R16, R14, R18 ;  /* 0x0000000e100e722b */ /* 0x000fd40000000012 */
[----:B------:R-:W-:Y:S05]  /*0790*/  @P0 BRA `(.L_x_25) ;  /* 0x00000000006c0947 */ /* 0x000fea0003800000 */
[----:B------:R-:W-:-:S04]  /*07a0*/  LOP3.LUT R16, R5, 0x7ff00000, RZ, 0xc0, !PT ;  /* 0x7ff0000005107812 */ /* 0x000fc800078ec0ff */
[CC--:B------:R-:W-:Y:S02]  /*07b0*/  VIADDMNMX R6, R11.reuse, -R16.reuse, 0xb9600000, !PT ;  /* 0xb96000000b067446 */ /* 0x0c0fe40007800910 */
[----:B------:R-:W-:Y:S02]  /*07c0*/  ISETP.GE.U32.AND P0, PT, R11, R16, PT ;  /* 0x000000100b00720c */ /* 0x000fe40003f06070 */
[----:B------:R-:W-:Y:S02]  /*07d0*/  VIMNMX R6, PT, PT, R6, 0x46a00000, PT ;  /* 0x46a0000006067848 */ /* 0x000fe40003fe0100 */
[----:B------:R-:W-:-:S05]  /*07e0*/  SEL R11, R12, 0x63400000, !P0 ;  /* 0x634000000c0b7807 */ /* 0x000fca0004000000 */
[----:B------:R-:W-:Y:S02]  /*07f0*/  IMAD.IADD R11, R6, 0x1, -R11 ;  /* 0x00000001060b7824 */ /* 0x000fe400078e0a0b */
[----:B------:R-:W-:Y:S02]  /*0800*/  IMAD.MOV.U32 R6, RZ, RZ, RZ ;  /* 0x000000ffff067224 */ /* 0x000fe400078e00ff */
[----:B------:R-:W-:-:S06]  /*0810*/  VIADD R7, R11, 0x7fe00000 ;  /* 0x7fe000000b077836 */ /* 0x000fcc0000000000 */
[----:B------:R-:W-:-:S10]  /*0820*/  DMUL R12, R14, R6 ;  /* 0x000000060e0c7228 */ /* 0x000fd40000000000 */
[----:B------:R-:W-:-:S13]  /*0830*/  FSETP.GTU.AND P0, PT, |R13|, 1.469367938527859385e-39, PT ;  /* 0x001000000d00780b */ /* 0x000fda0003f0c200 */
[----:B------:R-:W-:Y:S05]  /*0840*/  @P0 BRA `(.L_x_26) ;  /* 0x0000000000940947 */ /* 0x000fea0003800000 */
[----:B------:R-:W-:Y:S01]  /*0850*/  DFMA R2, R14, -R2, R8 ;  /* 0x800000020e02722b */ /* 0x000fe20000000008 */
[----:B------:R-:W-:-:S09]  /*0860*/  IMAD.MOV.U32 R6, RZ, RZ, RZ ;  /* 0x000000ffff067224 */ /* 0x000fd200078e00ff */
[C---:B------:R-:W-:Y:S02]  /*0870*/  FSETP.NEU.AND P0, PT, R3.reuse, RZ, PT ;  /* 0x000000ff0300720b */ /* 0x040fe40003f0d000 */
[----:B------:R-:W-:-:S04]  /*0880*/  LOP3.LUT R5, R3, 0x80000000, R5, 0x48, !PT ;  /* 0x8000000003057812 */ /* 0x000fc800078e4805 */
[----:B------:R-:W-:-:S07]  /*0890*/  LOP3.LUT R7, R5, R7, RZ, 0xfc, !PT ;  /* 0x0000000705077212 */ /* 0x000fce00078efcff */
[----:B------:R-:W-:Y:S05]  /*08a0*/  @!P0 BRA `(.L_x_26) ;  /* 0x00000000007c8947 */ /* 0x000fea0003800000 */
[----:B------:R-:W-:Y:S01]  /*08b0*/  IMAD.MOV R3, RZ, RZ, -R11 ;  /* 0x000000ffff037224 */ /* 0x000fe200078e0a0b */
[----:B------:R-:W-:Y:S01]  /*08c0*/  DMUL.RP R6, R14, R6 ;  /* 0x000000060e067228 */ /* 0x000fe20000008000 */
[----:B------:R-:W-:Y:S01]  /*08d0*/  IMAD.MOV.U32 R2, RZ, RZ, RZ ;  /* 0x000000ffff027224 */ /* 0x000fe200078e00ff */
[----:B------:R-:W-:-:S05]  /*08e0*/  IADD3 R11, PT, PT, -R11, -0x43300000, RZ ;  /* 0xbcd000000b0b7810 */ /* 0x000fca0007ffe1ff */
[----:B------:R-:W-:-:S03]  /*08f0*/  DFMA R2, R12, -R2, R14 ;  /* 0x800000020c02722b */ /* 0x000fc6000000000e */
[----:B------:R-:W-:-:S07]  /*0900*/  LOP3.LUT R5, R7, R5, RZ, 0x3c, !PT ;  /* 0x0000000507057212 */ /* 0x000fce00078e3cff */
[----:B------:R-:W-:-:S04]  /*0910*/  FSETP.NEU.AND P0, PT, |R3|, R11, PT ;  /* 0x0000000b0300720b */ /* 0x000fc80003f0d200 */
[----:B------:R-:W-:Y:S02]  /*0920*/  FSEL R12, R6, R12, !P0 ;  /* 0x0000000c060c7208 */ /* 0x000fe40004000000 */
[----:B------:R-:W-:Y:S01]  /*0930*/  FSEL R13, R5, R13, !P0 ;  /* 0x0000000d050d7208 */ /* 0x000fe20004000000 */
[----:B------:R-:W-:Y:S06]  /*0940*/  BRA `(.L_x_26) ;  /* 0x0000000000547947 */ /* 0x000fec0003800000 */
.L_x_25:
        /* <DEDUP_REMOVED lines=12> */
[----:B------:R-:W-:Y:S02]  /*0a10*/  @!P0 IMAD.MOV.U32 R12, RZ, RZ, RZ ;  /* 0x000000ffff0c8224 */ /* 0x000fe400078e00ff */
[----:B------:R-:W-:Y:S02]  /*0a20*/  @P0 IMAD.MOV.U32 R12, RZ, RZ, RZ ;  /* 0x000000ffff0c0224 */ /* 0x000fe400078e00ff */
[----:B------:R-:W-:Y:S01]  /*0a30*/  @P0 IMAD.MOV.U32 R13, RZ, RZ, R2 ;  /* 0x000000ffff0d0224 */ /* 0x000fe200078e0002 */
[----:B------:R-:W-:Y:S06]  /*0a40*/  BRA `(.L_x_26) ;  /* 0x0000000000147947 */ /* 0x000fec0003800000 */
.L_x_28:
[----:B------:R-:W-:Y:S01]  /*0a50*/  LOP3.LUT R13, R5, 0x80000, RZ, 0xfc, !PT ;  /* 0x00080000050d7812 */ /* 0x000fe200078efcff */
[----:B------:R-:W-:Y:S01]  /*0a60*/  IMAD.MOV.U32 R12, RZ, RZ, R4 ;  /* 0x000000ffff0c7224 */ /* 0x000fe200078e0004 */
[----:B------:R-:W-:Y:S06]  /*0a70*/  BRA `(.L_x_26) ;  /* 0x0000000000087947 */ /* 0x000fec0003800000 */
.L_x_27:
[----:B------:R-:W-:Y:S01]  /*0a80*/  LOP3.LUT R13, R7, 0x80000, RZ, 0xfc, !PT ;  /* 0x00080000070d7812 */ /* 0x000fe200078efcff */
[----:B------:R-:W-:-:S07]  /*0a90*/  IMAD.MOV.U32 R12, RZ, RZ, R6 ;  /* 0x000000ffff0c7224 */ /* 0x000fce00078e0006 */
.L_x_26:
[----:B------:R-:W-:Y:S05]  /*0aa0*/  BSYNC.RECONVERGENT B1 ;  /* 0x0000000000017941 */ /* 0x000fea0003800200 */
.L_x_24:
[----:B------:R-:W-:Y:S02]  /*0ab0*/  IMAD.MOV.U32 R11, RZ, RZ, 0x0 ;  /* 0x00000000ff0b7424 */ /* 0x000fe400078e00ff */
[----:B------:R-:W-:Y:S02]  /*0ac0*/  IMAD.MOV.U32 R2, RZ, RZ, R12 ;  /* 0x000000ffff027224 */ /* 0x000fe400078e000c */
[----:B------:R-:W-:Y:S01]  /*0ad0*/  IMAD.MOV.U32 R3, RZ, RZ, R13 ;  /* 0x000000ffff037224 */ /* 0x000fe200078e000d */
[----:B------:R-:W-:Y:S06]  /*0ae0*/  RET.REL.NODEC R10 `(_Z16compute_pressureiiddPfS_S_) ;  /* 0xfffffff40a447950 */ /* 0x000fec0003c3ffff */
.L_x_29:
        /* <DEDUP_REMOVED lines=9> */
.L_x_49:


//--------------------- .text._Z9compute_biiddddPfS_S_ --------------------------
	.section	.text._Z9compute_biiddddPfS_S_,"ax",@progbits
	.align	128
        .global         _Z9compute_biiddddPfS_S_
        .type           _Z9compute_biiddddPfS_S_,@function
        .size           _Z9compute_biiddddPfS_S_,(.L_x_51 - _Z9compute_biiddddPfS_S_)
        .other          _Z9compute_biiddddPfS_S_,@"STO_CUDA_ENTRY STV_DEFAULT"
_Z9compute_biiddddPfS_S_:
.text._Z9compute_biiddddPfS_S_:
        /* <DEDUP_REMOVED lines=17> */
[----:B------:R-:W0:Y:S01]  /*0110*/  LDCU.64 UR6, c[0x0][0x3a8] ;  /* 0x00007500ff0677ac */ /* 0x000e220008000a00 */
[----:B------:R-:W-:Y:S01]  /*0120*/  IMAD R15, R15, UR8, RZ ;  /* 0x000000080f0f7c24 */ /* 0x000fe2000f8e02ff */
[----:B------:R-:W1:Y:S01]  /*0130*/  LDC.64 R16, c[0x0][0x388] ;  /* 0x0000e200ff107b82 */ /* 0x000e620000000a00 */
[----:B------:R-:W2:Y:S03]  /*0140*/  LDCU.64 UR4, c[0x0][0x358] ;  /* 0x00006b00ff0477ac */ /* 0x000ea60008000a00 */
[----:B------:R-:W-:-:S04]  /*0150*/  IADD3 R3, P0, PT, R2, R15, RZ ;  /* 0x0000000f02037210 */ /* 0x000fc80007f1e0ff */
[----:B------:R-:W-:Y:S01]  /*0160*/  LEA.HI.X.SX32 R0, R15, RZ, 0x1, P0 ;  /* 0x000000ff0f007211 */ /* 0x000fe200000f0eff */
[----:B------:R-:W-:-:S03]  /*0170*/  IMAD.SHL.U32 R4, R3, 0x4, RZ ;  /* 0x0000000403047824 */ /* 0x000fc600078e00ff */
[----:B------:R-:W-:Y:S02]  /*0180*/  SHF.L.U64.HI R3, R3, 0x2, R0 ;  /* 0x0000000203037819 */ /* 0x000fe40000010200 */
[----:B0-----:R-:W-:-:S04]  /*0190*/  IADD3 R6, P0, PT, R4, UR6, RZ ;  /* 0x0000000604067c10 */ /* 0x001fc8000ff1e0ff */
[----:B------:R-:W-:-:S05]  /*01a0*/  IADD3.X R7, PT, PT, R3, UR7, RZ, P0, !PT ;  /* 0x0000000703077c10 */ /* 0x000fca00087fe4ff */
[----:B--2---:R-:W2:Y:S04]  /*01b0*/  LDG.E R0, desc[UR4][R6.64+0x4] ;  /* 0x0000040406007981 */ /* 0x004ea8000c1e1900 */
[----:B------:R-:W2:Y:S01]  /*01c0*/  LDG.E R5, desc[UR4][R6.64+-0x4] ;  /* 0xfffffc0406057981 */ /* 0x000ea2000c1e1900 */
[----:B-1----:R-:W-:Y:S01]  /*01d0*/  DADD R16, R16, R16 ;  /* 0x0000000010107229 */ /* 0x002fe20000000010 */
[----:B------:R-:W-:Y:S01]  /*01e0*/  IMAD.MOV.U32 R8, RZ, RZ, 0x1 ;  /* 0x00000001ff087424 */ /* 0x000fe200078e00ff */
[----:B------:R-:W-:Y:S04]  /*01f0*/  BSSY.RECONVERGENT B0, `(.L_x_30) ;  /* 0x0000016000007945 */ /* 0x000fe80003800200 */
[----:B------:R-:W0:Y:S02]  /*0200*/  MUFU.RCP64H R9, R17 ;  /* 0x0000001100097308 */ /* 0x000e240000001800 */
[----:B0-----:R-:W-:-:S08]  /*0210*/  DFMA R10, -R16, R8, 1 ;  /* 0x3ff00000100a742b */ /* 0x001fd00000000108 */
[----:B------:R-:W-:-:S08]  /*0220*/  DFMA R10, R10, R10, R10 ;  /* 0x0000000a0a0a722b */ /* 0x000fd0000000000a */
[----:B------:R-:W-:-:S08]  /*0230*/  DFMA R10, R8, R10, R8 ;  /* 0x0000000a080a722b */ /* 0x000fd00000000008 */
[----:B------:R-:W-:-:S08]  /*0240*/  DFMA R12, -R16, R10, 1 ;  /* 0x3ff00000100c742b */ /* 0x000fd0000000010a */
[----:B------:R-:W-:Y:S01]  /*0250*/  DFMA R12, R10, R12, R10 ;  /* 0x0000000c0a0c722b */ /* 0x000fe2000000000a */
[----:B--2---:R-:W-:-:S04]  /*0260*/  FADD R0, R0, -R5 ;  /* 0x8000000500007221 */ /* 0x004fc80000000000 */
[----:B------:R-:W0:Y:S03]  /*0270*/  F2F.F64.F32 R8, R0 ;  /* 0x0000000000087310 */ /* 0x000e260000201800 */
[----:B0-----:R-:W-:Y:S01]  /*0280*/  DMUL R6, R8, R12 ;  /* 0x0000000c08067228 */ /* 0x001fe20000000000 */
[----:B------:R-:W-:-:S07]  /*0290*/  FSETP.GEU.AND P1, PT, |R9|, 6.5827683646048100446e-37, PT ;  /* 0x036000000900780b */ /* 0x000fce0003f2e200 */
[----:B------:R-:W-:-:S08]  /*02a0*/  DFMA R10, -R16, R6, R8 ;  /* 0x00000006100a722b */ /* 0x000fd00000000108 */
[----:B------:R-:W-:-:S10]  /*02b0*/  DFMA R6, R12, R10, R6 ;  /* 0x0000000a0c06722b */ /* 0x000fd40000000006 */
[----:B------:R-:W-:-:S05]  /*02c0*/  FFMA R5, RZ, R17, R7 ;  /* 0x00000011ff057223 */ /* 0x000fca0000000007 */
[----:B------:R-:W-:-:S13]  /*02d0*/  FSETP.GT.AND P0, PT, |R5|, 1.469367938527859385e-39, PT ;  /* 0x001000000500780b */ /* 0x000fda0003f04200 */
[----:B------:R-:W-:Y:S05]  /*02e0*/  @P0 BRA P1, `(.L_x_31) ;  /* 0x0000000000180947 */ /* 0x000fea0000800000 */
[----:B------:R-:W-:Y:S01]  /*02f0*/  IMAD.MOV.U32 R10, RZ, RZ, R16 ;  /* 0x000000ffff0a7224 */ /* 0x000fe200078e0010 */
[----:B------:R-:W-:Y:S01]  /*0300*/  MOV R6, 0x330 ;  /* 0x0000033000067802 */ /* 0x000fe20000000f00 */
[----:B------:R-:W-:-:S07]  /*0310*/  IMAD.MOV.U32 R11, RZ, RZ, R17 ;  /* 0x000000ffff0b7224 */ /* 0x000fce00078e0011 */
[----:B------:R-:W-:Y:S05]  /*0320*/  CALL.REL.NOINC `($__internal_3_$__cuda_sm20_div_rn_f64_full) ;  /* 0x0000000800d87944 */ /* 0x000fea0003c00000 */
[----:B------:R-:W-:Y:S02]  /*0330*/  IMAD.MOV.U32 R6, RZ, RZ, R8 ;  /* 0x000000ffff067224 */ /* 0x000fe400078e0008 */
[----:B------:R-:W-:-:S07]  /*0340*/  IMAD.MOV.U32 R7, RZ, RZ, R9 ;  /* 0x000000ffff077224 */ /* 0x000fce00078e0009 */
.L_x_31:
[----:B------:R-:W-:Y:S05]  /*0350*/  BSYNC.RECONVERGENT B0 ;  /* 0x0000000000007941 */ /* 0x000fea0003800200 */
.L_x_30:
[----:B------:R-:W0:Y:S01]  /*0360*/  LDCU UR6, c[0x0][0x380] ;  /* 0x00007000ff0677ac */ /* 0x000e220008000800 */
[----:B------:R-:W1:Y:S01]  /*0370*/  LDC.64 R12, c[0x0][0x3b0] ;  /* 0x0000ec00ff0c7b82 */ /* 0x000e620000000a00 */
[----:B0-----:R-:W-:Y:S01]  /*0380*/  IADD3 R0, PT, PT, RZ, -UR6, RZ ;  /* 0x80000006ff007c10 */ /* 0x001fe2000fffe0ff */
[----:B------:R-:W-:-:S04]  /*0390*/  VIADD R15, R15, UR6 ;  /* 0x000000060f0f7c36 */ /* 0x000fc80008000000 */
[--C-:B------:R-:W-:Y:S02]  /*03a0*/  IMAD R5, R0, 0x2, R15.reuse ;  /* 0x0000000200057824 */ /* 0x100fe400078e020f */
[C---:B------:R-:W-:Y:S02]  /*03b0*/  IMAD.IADD R27, R2.reuse, 0x1, R15 ;  /* 0x00000001021b7824 */ /* 0x040fe400078e020f */
[----:B------:R-:W-:Y:S01]  /*03c0*/  IMAD.IADD R2, R2, 0x1, R5 ;  /* 0x0000000102027824 */ /* 0x000fe200078e0205 */
[----:B------:R-:W0:Y:S01]  /*03d0*/  LDC.64 R14, c[0x0][0x390] ;  /* 0x0000e400ff0e7b82 */ /* 0x000e220000000a00 */
[----:B-1----:R-:W-:-:S04]  /*03e0*/  IMAD.WIDE R8, R27, 0x4, R12 ;  /* 0x000000041b087825 */ /* 0x002fc800078e020c */
[----:B------:R-:W-:Y:S02]  /*03f0*/  IMAD.WIDE R12, R2, 0x4, R12 ;  /* 0x00000004020c7825 */ /* 0x000fe400078e020c */
[----:B------:R-:W2:Y:S04]  /*0400*/  LDG.E R8, desc[UR4][R8.64] ;  /* 0x0000000408087981 */ /* 0x000ea8000c1e1900 */
[----:B------:R-:W2:Y:S01]  /*0410*/  LDG.E R13, desc[UR4][R12.64] ;  /* 0x000000040c0d7981 */ /* 0x000ea2000c1e1900 */
[----:B------:R-:W-:Y:S01]  /*0420*/  IMAD.MOV.U32 R10, RZ, RZ, 0x1 ;  /* 0x00000001ff0a7424 */ /* 0x000fe200078e00ff */
[----:B------:R-:W-:Y:S01]  /*0430*/  F2F.F32.F64 R0, R6 ;  /* 0x0000000600007310 */ /* 0x000fe20000301000 */
[----:B------:R-:W-:Y:S01]  /*0440*/  BSSY.RECONVERGENT B0, `(.L_x_32) ;  /* 0x0000017000007945 */ /* 0x000fe20003800200 */
[----:B0-----:R-:W-:-:S06]  /*0450*/  DADD R14, R14, R14 ;  /* 0x000000000e0e7229 */ /* 0x001fcc000000000e */
[----:B------:R-:W0:Y:S02]  /*0460*/  MUFU.RCP64H R11, R15 ;  /* 0x0000000f000b7308 */ /* 0x000e240000001800 */
[----:B0-----:R-:W-:-:S08]  /*0470*/  DFMA R18, -R14, R10, 1 ;  /* 0x3ff000000e12742b */ /* 0x001fd0000000010a */
[----:B------:R-:W-:-:S08]  /*0480*/  DFMA R18, R18, R18, R18 ;  /* 0x000000121212722b */ /* 0x000fd00000000012 */
[----:B------:R-:W-:-:S08]  /*0490*/  DFMA R18, R10, R18, R10 ;  /* 0x000000120a12722b */ /* 0x000fd0000000000a */
[----:B------:R-:W-:-:S08]  /*04a0*/  DFMA R20, -R14, R18, 1 ;  /* 0x3ff000000e14742b */ /* 0x000fd00000000112 */
[----:B------:R-:W-:Y:S01]  /*04b0*/  DFMA R20, R18, R20, R18 ;  /* 0x000000141214722b */ /* 0x000fe20000000012 */
[----:B--2---:R-:W-:-:S06]  /*04c0*/  FADD R10, R8, -R13 ;  /* 0x8000000d080a7221 */ /* 0x004fcc0000000000 */
[----:B------:R-:W0:Y:S02]  /*04d0*/  F2F.F64.F32 R10, R10 ;  /* 0x0000000a000a7310 */ /* 0x000e240000201800 */
        /* <DEDUP_REMOVED lines=9> */
[----:B------:R-:W-:Y:S01]  /*0570*/  IMAD.MOV.U32 R9, RZ, RZ, R11 ;  /* 0x000000ffff097224 */ /* 0x000fe200078e000b */
[----:B------:R-:W-:Y:S01]  /*0580*/  MOV R11, R15 ;  /* 0x0000000f000b7202 */ /* 0x000fe20000000f00 */
[----:B------:R-:W-:-:S07]  /*0590*/  IMAD.MOV.U32 R10, RZ, RZ, R14 ;  /* 0x000000ffff0a7224 */ /* 0x000fce00078e000e */
[----:B------:R-:W-:Y:S05]  /*05a0*/  CALL.REL.NOINC `($__internal_3_$__cuda_sm20_div_rn_f64_full) ;  /* 0x0000000800387944 */ /* 0x000fea0003c00000 */
.L_x_33:
[----:B------:R-:W-:Y:S05]  /*05b0*/  BSYNC.RECONVERGENT B0 ;  /* 0x0000000000007941 */ /* 0x000fea0003800200 */
.L_x_32:
[----:B------:R-:W0:Y:S02]  /*05c0*/  LDC.64 R12, c[0x0][0x3a8] ;  /* 0x0000ea00ff0c7b82 */ /* 0x000e240000000a00 */
[----:B0-----:R-:W-:-:S04]  /*05d0*/  IMAD.WIDE R6, R27, 0x4, R12 ;  /* 0x000000041b067825 */ /* 0x001fc800078e020c */
[----:B------:R-:W-:Y:S02]  /*05e0*/  IMAD.WIDE R12, R2, 0x4, R12 ;  /* 0x00000004020c7825 */ /* 0x000fe400078e020c */
[----:B------:R-:W2:Y:S04]  /*05f0*/  LDG.E R6, desc[UR4][R6.64] ;  /* 0x0000000406067981 */ /* 0x000ea8000c1e1900 */
[----:B------:R-:W2:Y:S01]  /*0600*/  LDG.E R13, desc[UR4][R12.64] ;  /* 0x000000040c0d7981 */ /* 0x000ea2000c1e1900 */
[----:B------:R-:W0:Y:S01]  /*0610*/  MUFU.RCP64H R11, R15 ;  /* 0x0000000f000b7308 */ /* 0x000e220000001800 */
[----:B------:R-:W-:Y:S01]  /*0620*/  IMAD.MOV.U32 R10, RZ, RZ, 0x1 ;  /* 0x00000001ff0a7424 */ /* 0x000fe200078e00ff */
[----:B------:R-:W-:Y:S06]  /*0630*/  BSSY.RECONVERGENT B0, `(.L_x_34) ;  /* 0x0000018000007945 */ /* 0x000fec0003800200 */
[----:B------:R-:W-:Y:S01]  /*0640*/  F2F.F32.F64 R27, R8 ;  /* 0x00000008001b7310 */ /* 0x000fe20000301000 */
        /* <DEDUP_REMOVED lines=16> */
[----:B------:R-:W-:Y:S02]  /*0750*/  IMAD.MOV.U32 R9, RZ, RZ, R11 ;  /* 0x000000ffff097224 */ /* 0x000fe400078e000b */
[----:B------:R-:W-:Y:S02]  /*0760*/  IMAD.MOV.U32 R10, RZ, RZ, R14 ;  /* 0x000000ffff0a7224 */ /* 0x000fe400078e000e */
[----:B------:R-:W-:-:S07]  /*0770*/  IMAD.MOV.U32 R11, RZ, RZ, R15 ;  /* 0x000000ffff0b7224 */ /* 0x000fce00078e000f */
[----:B------:R-:W-:Y:S05]  /*0780*/  CALL.REL.NOINC `($__internal_3_$__cuda_sm20_div_rn_f64_full) ;  /* 0x0000000400c07944 */ /* 0x000fea0003c00000 */
[----:B------:R-:W-:Y:S01]  /*0790*/  IMAD.MOV.U32 R6, RZ, RZ, R8 ;  /* 0x000000ffff067224 */ /* 0x000fe200078e0008 */
[----:B------:R-:W-:-:S07]  /*07a0*/  MOV R7, R9 ;  /* 0x0000000900077202 */ /* 0x000fce0000000f00 */
.L_x_35:
[----:B------:R-:W-:Y:S05]  /*07b0*/  BSYNC.RECONVERGENT B0 ;  /* 0x0000000000007941 */ /* 0x000fea0003800200 */
.L_x_34:
[----:B------:R-:W0:Y:S02]  /*07c0*/  LDCU.64 UR6, c[0x0][0x3b0] ;  /* 0x00007600ff0677ac */ /* 0x000e240008000a00 */
[----:B0-----:R-:W-:-:S04]  /*07d0*/  IADD3 R4, P0, PT, R4, UR6, RZ ;  /* 0x0000000604047c10 */ /* 0x001fc8000ff1e0ff */
[----:B------:R-:W-:-:S05]  /*07e0*/  IADD3.X R5, PT, PT, R3, UR7, RZ, P0, !PT ;  /* 0x0000000703057c10 */ /* 0x000fca00087fe4ff */
[----:B------:R-:W2:Y:S04]  /*07f0*/  LDG.E R3, desc[UR4][R4.64+0x4] ;  /* 0x0000040404037981 */ /* 0x000ea8000c1e1900 */
[----:B------:R-:W2:Y:S01]  /*0800*/  LDG.E R12, desc[UR4][R4.64+-0x4] ;  /* 0xfffffc04040c7981 */ /* 0x000ea2000c1e1900 */
[----:B------:R-:W0:Y:S01]  /*0810*/  MUFU.RCP64H R9, R17 ;  /* 0x0000001100097308 */ /* 0x000e220000001800 */
[----:B------:R-:W-:Y:S01]  /*0820*/  IMAD.MOV.U32 R8, RZ, RZ, 0x1 ;  /* 0x00000001ff087424 */ /* 0x000fe200078e00ff */
[----:B------:R-:W-:Y:S05]  /*0830*/  BSSY.RECONVERGENT B0, `(.L_x_36) ;  /* 0x0000016000007945 */ /* 0x000fea0003800200 */
[----:B0-----:R-:W-:-:S08]  /*0840*/  DFMA R10, -R16, R8, 1 ;  /* 0x3ff00000100a742b */ /* 0x001fd00000000108 */
[----:B------:R-:W-:-:S08]  /*0850*/  DFMA R10, R10, R10, R10 ;  /* 0x0000000a0a0a722b */ /* 0x000fd0000000000a */
[----:B------:R-:W-:Y:S01]  /*0860*/  DFMA R10, R8, R10, R8 ;  /* 0x0000000a080a722b */ /* 0x000fe20000000008 */
[----:B--2---:R-:W-:-:S07]  /*0870*/  FADD R8, R3, -R12 ;  /* 0x8000000c03087221 */ /* 0x004fce0000000000 */
[----:B------:R-:W-:Y:S01]  /*0880*/  DFMA R12, -R16, R10, 1 ;  /* 0x3ff00000100c742b */ /* 0x000fe2000000010a */
[----:B------:R-:W-:Y:S07]  /*0890*/  F2F.F32.F64 R3, R6 ;  /* 0x0000000600037310 */ /* 0x000fee0000301000 */
[----:B------:R-:W-:Y:S01]  /*08a0*/  DFMA R12, R10, R12, R10 ;  /* 0x0000000c0a0c722b */ /* 0x000fe2000000000a */
[----:B------:R-:W0:Y:S07]  /*08b0*/  F2F.F64.F32 R8, R8 ;  /* 0x0000000800087310 */ /* 0x000e2e0000201800 */
        /* <DEDUP_REMOVED lines=13> */
.L_x_37:
[----:B------:R-:W-:Y:S05]  /*0990*/  BSYNC.RECONVERGENT B0 ;  /* 0x0000000000007941 */ /* 0x000fea0003800200 */
.L_x_36:
[----:B------:R-:W0:Y:S01]  /*09a0*/  LDC R12, c[0x0][0x39c] ;  /* 0x0000e700ff0c7b82 */ /* 0x000e220000000800 */
[----:B------:R1:W2:Y:S07]  /*09b0*/  F2F.F32.F64 R4, R4 ;  /* 0x0000000400047310 */ /* 0x0002ae0000301000 */
[----:B------:R-:W3:Y:S01]  /*09c0*/  LDC.64 R10, c[0x0][0x398] ;  /* 0x0000e600ff0a7b82 */ /* 0x000ee20000000a00 */
[----:B0-----:R-:W3:Y:S01]  /*09d0*/  MUFU.RCP64H R7, R12 ;  /* 0x0000000c00077308 */ /* 0x001ee20000001800 */
[----:B------:R-:W-:-:S05]  /*09e0*/  VIADD R6, R12, 0x300402 ;  /* 0x003004020c067836 */ /* 0x000fca0000000000 */
[----:B------:R-:W-:Y:S01]  /*09f0*/  FSETP.GEU.AND P0, PT, |R6|, 5.8789094863358348022e-39, PT ;  /* 0x004004020600780b */ /* 0x000fe20003f0e200 */
[----:B---3--:R-:W-:-:S08]  /*0a00*/  DFMA R8, R6, -R10, 1 ;  /* 0x3ff000000608742b */ /* 0x008fd0000000080a */
[----:B------:R-:W-:-:S08]  /*0a10*/  DFMA R8, R8, R8, R8 ;  /* 0x000000080808722b */ /* 0x000fd00000000008 */
[----:B------:R-:W-:-:S08]  /*0a20*/  DFMA R8, R6, R8, R6 ;  /* 0x000000080608722b */ /* 0x000fd00000000006 */
[----:B------:R-:W-:-:S08]  /*0a30*/  DFMA R10, R8, -R10, 1 ;  /* 0x3ff00000080a742b */ /* 0x000fd0000000080a */
[----:B------:R-:W-:Y:S01]  /*0a40*/  DFMA R6, R8, R10, R8 ;  /* 0x0000000a0806722b */ /* 0x000fe20000000008 */
[----:B-12---:R-:W-:Y:S10]  /*0a50*/  @P0 BRA `(.L_x_38) ;  /* 0x0000000000100947 */ /* 0x006ff40003800000 */
[----:B------:R-:W-:Y:S02]  /*0a60*/  LOP3.LUT R5, R12, 0x7fffffff, RZ, 0xc0, !PT ;  /* 0x7fffffff0c057812 */ /* 0x000fe400078ec0ff */
[----:B------:R-:W-:Y:S02]  /*0a70*/  MOV R8, 0xaa0 ;  /* 0x00000aa000087802 */ /* 0x000fe40000000f00 */
[----:B------:R-:W-:-:S07]  /*0a80*/  IADD3 R12, PT, PT, R5, -0x100000, RZ ;  /* 0xfff00000050c7810 */ /* 0x000fce0007ffe0ff */
[----:B------:R-:W-:Y:S05]  /*0a90*/  CALL.REL.NOINC `($__internal_2_$__cuda_sm20_dblrcp_rn_slowpath_v3) ;  /* 0x0000000000547944 */ /* 0x000fea0003c00000 */
.L_x_38:
[C---:B------:R-:W-:Y:S01]  /*0aa0*/  FMUL R10, R0.reuse, R0 ;  /* 0x00000000000a7220 */ /* 0x040fe20000400000 */
[----:B------:R-:W-:Y:S01]  /*0ab0*/  FADD R12, R0, R27 ;  /* 0x0000001b000c7221 */ /* 0x000fe20000000000 */
[-C--:B------:R-:W-:Y:S01]  /*0ac0*/  FMUL R0, R3, R4.reuse ;  /* 0x0000000403007220 */ /* 0x080fe20000400000 */
[----:B------:R-:W-:Y:S01]  /*0ad0*/  FMUL R27, R27, R27 ;  /* 0x0000001b1b1b7220 */ /* 0x000fe20000400000 */
[----:B------:R-:W0:Y:S01]  /*0ae0*/  LDCU.64 UR6, c[0x0][0x3a0] ;  /* 0x00007400ff0677ac */ /* 0x000e220008000a00 */
[----:B------:R-:W-:Y:S01]  /*0af0*/  F2F.F64.F32 R8, R12 ;  /* 0x0000000c00087310 */ /* 0x000fe20000201800 */
[----:B------:R-:W-:Y:S01]  /*0b00*/  FFMA R0, R3, R4, R0 ;  /* 0x0000000403007223 */ /* 0x000fe20000000000 */
[----:B------:R-:W1:Y:S06]  /*0b10*/  LDCU UR8, c[0x0][0x380] ;  /* 0x00007000ff0877ac */ /* 0x000e6c0008000800 */
[----:B------:R-:W2:Y:S08]  /*0b20*/  F2F.F64.F32 R10, R10 ;  /* 0x0000000a000a7310 */ /* 0x000eb00000201800 */
[----:B------:R-:W3:Y:S01]  /*0b30*/  F2F.F64.F32 R4, R0 ;  /* 0x0000000000047310 */ /* 0x000ee20000201800 */
[----:B-1----:R-:W-:Y:S01]  /*0b40*/  VIADD R3, R2, UR8 ;  /* 0x0000000802037c36 */ /* 0x002fe20008000000 */
[----:B--2---:R-:W-:-:S06]  /*0b50*/  DFMA R6, R8, R6, -R10 ;  /* 0x000000060806722b */ /* 0x004fcc000000080a */
[----:B------:R-:W1:Y:S02]  /*0b60*/  F2F.F64.F32 R8, R27 ;  /* 0x0000001b00087310 */ /* 0x000e640000201800 */
[----:B---3--:R-:W-:Y:S02]  /*0b70*/  DADD R4, R6, -R4 ;  /* 0x0000000006047229 */ /* 0x008fe40000000804 */
[----:B------:R-:W2:Y:S06]  /*0b80*/  LDC.64 R6, c[0x0][0x3b8] ;  /* 0x0000ee00ff067b82 */ /* 0x000eac0000000a00 */
[----:B-1----:R-:W-:-:S08]  /*0b90*/  DADD R4, R4, -R8 ;  /* 0x0000000004047229 */ /* 0x002fd00000000808 */
[----:B0-----:R-:W-:Y:S01]  /*0ba0*/  DMUL R4, R4, UR6 ;  /* 0x0000000604047c28 */ /* 0x001fe20008000000 */
[----:B--2---:R-:W-:-:S09]  /*0bb0*/  IMAD.WIDE R2, R3, 0x4, R6 ;  /* 0x0000000403027825 */ /* 0x004fd200078e0206 */
[----:B------:R-:W0:Y:S02]  /*0bc0*/  F2F.F32.F64 R5, R4 ;  /* 0x0000000400057310 */ /* 0x000e240000301000 */
[----:B0-----:R-:W-:Y:S01]  /*0bd0*/  STG.E desc[UR4][R2.64], R5 ;  /* 0x0000000502007986 */ /* 0x001fe2000c101904 */
[----:B------:R-:W-:Y:S05]  /*0be0*/  EXIT ;  /* 0x000000000000794d */ /* 0x000fea0003800000 */
        .weak           $__internal_2_$__cuda_sm20_dblrcp_rn_slowpath_v3
        .type           $__internal_2_$__cuda_sm20_dblrcp_rn_slowpath_v3,@function
        .size           $__internal_2_$__cuda_sm20_dblrcp_rn_slowpath_v3,($__internal_3_$__cuda_sm20_div_rn_f64_full - $__internal_2_$__cuda_sm20_dblrcp_rn_slowpath_v3)
$__internal_2_$__cuda_sm20_dblrcp_rn_slowpath_v3:
[----:B------:R-:W0:Y:S08]  /*0bf0*/  LDC.64 R6, c[0x0][0x398] ;  /* 0x0000e600ff067b82 */ /* 0x000e300000000a00 */
[----:B------:R-:W1:Y:S01]  /*0c00*/  LDC R5, c[0x0][0x39c] ;  /* 0x0000e700ff057b82 */ /* 0x000e620000000800 */
[----:B0-----:R-:W-:-:S14]  /*0c10*/  DSETP.GTU.AND P0, PT, |R6|, +INF , PT ;  /* 0x7ff000000600742a */ /* 0x001fdc0003f0c200 */
[----:B-1----:R-:W-:Y:S05]  /*0c20*/  @P0 BRA `(.L_x_39) ;  /* 0x0000000000800947 */ /* 0x002fea0003800000 */
[----:B------:R-:W-:-:S05]  /*0c30*/  LOP3.LUT R9, R5, 0x7fffffff, RZ, 0xc0, !PT ;  /* 0x7fffffff05097812 */ /* 0x000fca00078ec0ff */
[----:B------:R-:W-:-:S05]  /*0c40*/  VIADD R10, R9, 0xffffffff ;  /* 0xffffffff090a7836 */ /* 0x000fca0000000000 */
[----:B------:R-:W-:-:S13]  /*0c50*/  ISETP.GE.U32.AND P0, PT, R10, 0x7fefffff, PT ;  /* 0x7fefffff0a00780c */ /* 0x000fda0003f06070 */
[----:B------:R-:W-:Y:S01]  /*0c60*/  @P0 LOP3.LUT R11, R5, 0x7ff00000, RZ, 0x3c, !PT ;  /* 0x7ff00000050b0812 */ /* 0x000fe200078e3cff */
[----:B------:R-:W-:Y:S01]  /*0c70*/  @P0 IMAD.MOV.U32 R10, RZ, RZ, RZ ;  /* 0x000000ffff0a0224 */ /* 0x000fe200078e00ff */
[----:B------:R-:W-:Y:S06]  /*0c80*/  @P0 BRA `(.L_x_40) ;  /* 0x0000000000700947 */ /* 0x000fec0003800000 */
[----:B------:R-:W-:-:S13]  /*0c90*/  ISETP.GE.U32.AND P0, PT, R9, 0x1000001, PT ;  /* 0x010000010900780c */ /* 0x000fda0003f06070 */
[----:B------:R-:W-:Y:S05]  /*0ca0*/  @!P0 BRA `(.L_x_41) ;  /* 0x0000000000388947 */ /* 0x000fea0003800000 */
[----:B------:R-:W0:Y:S01]  /*0cb0*/  LDCU UR6, c[0x0][0x398] ;  /* 0x00007300ff0677ac */ /* 0x000e220008000800 */
[----:B------:R-:W-:-:S04]  /*0cc0*/  VIADD R11, R5, 0xc0200000 ;  /* 0xc0200000050b7836 */ /* 0x000fc80000000000 */
[----:B------:R-:W1:Y:S01]  /*0cd0*/  MUFU.RCP64H R13, R11 ;  /* 0x0000000b000d7308 */ /* 0x000e620000001800 */
[----:B0-----:R-:W-:-:S06]  /*0ce0*/  IMAD.U32 R10, RZ, RZ, UR6 ;  /* 0x00000006ff0a7e24 */ /* 0x001fcc000f8e00ff */
[----:B-1----:R-:W-:-:S08]  /*0cf0*/  DFMA R14, -R10, R12, 1 ;  /* 0x3ff000000a0e742b */ /* 0x002fd0000000010c */
[----:B------:R-:W-:-:S08]  /*0d00*/  DFMA R14, R14, R14, R14 ;  /* 0x0000000e0e0e722b */ /* 0x000fd0000000000e */
[----:B------:R-:W-:-:S08]  /*0d10*/  DFMA R14, R12, R14, R12 ;  /* 0x0000000e0c0e722b */ /* 0x000fd0000000000c */
[----:B------:R-:W-:-:S08]  /*0d20*/  DFMA R12, -R10, R14, 1 ;  /* 0x3ff000000a0c742b */ /* 0x000fd0000000010e */
[----:B------:R-:W-:-:S08]  /*0d30*/  DFMA R12, R14, R12, R14 ;  /* 0x0000000c0e0c722b */ /* 0x000fd0000000000e */
[----:B------:R-:W-:-:S08]  /*0d40*/  DMUL R12, R12, 2.2250738585072013831e-308 ;  /* 0x001000000c0c7828 */ /* 0x000fd00000000000 */
[----:B------:R-:W-:-:S08]  /*0d50*/  DFMA R6, R12, -R6, 1 ;  /* 0x3ff000000c06742b */ /* 0x000fd00000000806 */
[----:B------:R-:W-:-:S08]  /*0d60*/  DFMA R6, R6, R6, R6 ;  /* 0x000000060606722b */ /* 0x000fd00000000006 */
[----:B------:R-:W-:Y:S01]  /*0d70*/  DFMA R10, R12, R6, R12 ;  /* 0x000000060c0a722b */ /* 0x000fe2000000000c */
[----:B------:R-:W-:Y:S10]  /*0d80*/  BRA `(.L_x_40) ;  /* 0x0000000000307947 */ /* 0x000ff40003800000 */
.L_x_41:
[----:B------:R-:W-:Y:S01]  /*0d90*/  DMUL R6, R6, 8.11296384146066816958e+31 ;  /* 0x4690000006067828 */ /* 0x000fe20000000000 */
[----:B------:R-:W-:-:S05]  /*0da0*/  IMAD.MOV.U32 R10, RZ, RZ, R12 ;  /* 0x000000ffff0a7224 */ /* 0x000fca00078e000c */
[----:B------:R-:W0:Y:S02]  /*0db0*/  MUFU.RCP64H R11, R7 ;  /* 0x00000007000b7308 */ /* 0x000e240000001800 */
[----:B0-----:R-:W-:-:S08]  /*0dc0*/  DFMA R12, -R6, R10, 1 ;  /* 0x3ff00000060c742b */ /* 0x001fd0000000010a */
[----:B------:R-:W-:-:S08]  /*0dd0*/  DFMA R12, R12, R12, R12 ;  /* 0x0000000c0c0c722b */ /* 0x000fd0000000000c */
[----:B------:R-:W-:-:S08]  /*0de0*/  DFMA R12, R10, R12, R10 ;  /* 0x0000000c0a0c722b */ /* 0x000fd0000000000a */
[----:B------:R-:W-:-:S08]  /*0df0*/  DFMA R10, -R6, R12, 1 ;  /* 0x3ff00000060a742b */ /* 0x000fd0000000010c */
[----:B------:R-:W-:-:S08]  /*0e00*/  DFMA R10, R12, R10, R12 ;  /* 0x0000000a0c0a722b */ /* 0x000fd0000000000c */
[----:B------:R-:W-:Y:S01]  /*0e10*/  DMUL R10, R10, 8.11296384146066816958e+31 ;  /* 0x469000000a0a7828 */ /* 0x000fe20000000000 */
[----:B------:R-:W-:Y:S10]  /*0e20*/  BRA `(.L_x_40) ;  /* 0x0000000000087947 */ /* 0x000ff40003800000 */
.L_x_39:
[----:B------:R-:W0:Y:S01]  /*0e30*/  LDC R10, c[0x0][0x398] ;  /* 0x0000e600ff0a7b82 */ /* 0x000e220000000800 */
[----:B------:R-:W-:-:S07]  /*0e40*/  LOP3.LUT R11, R5, 0x80000, RZ, 0xfc, !PT ;  /* 0x00080000050b7812 */ /* 0x000fce00078efcff */
.L_x_40:
[----:B------:R-:W-:Y:S01]  /*0e50*/  IMAD.MOV.U32 R9, RZ, RZ, 0x0 ;  /* 0x00000000ff097424 */ /* 0x000fe200078e00ff */
[----:B0-----:R-:W-:Y:S01]  /*0e60*/  MOV R6, R10 ;  /* 0x0000000a00067202 */ /* 0x001fe20000000f00 */
[----:B------:R-:W-:Y:S02]  /*0e70*/  IMAD.MOV.U32 R7, RZ, RZ, R11 ;  /* 0x000000ffff077224 */ /* 0x000fe400078e000b */
[----:B------:R-:W-:Y:S05]  /*0e80*/  RET.REL.NODEC R8 `(_Z9compute_biiddddPfS_S_) ;  /* 0xfffffff0085c7950 */ /* 0x000fea0003c3ffff */
        .weak           $__internal_3_$__cuda_sm20_div_rn_f64_full
        .type           $__internal_3_$__cuda_sm20_div_rn_f64_full,@function
        .size           $__internal_3_$__cuda_sm20_div_rn_f64_full,(.L_x_51 - $__internal_3_$__cuda_sm20_div_rn_f64_full)
$__internal_3_$__cuda_sm20_div_rn_f64_full:
[C---:B------:R-:W-:Y:S01]  /*0e90*/  FSETP.GEU.AND P0, PT, |R11|.reuse, 1.469367938527859385e-39, PT ;  /* 0x001000000b00780b */ /* 0x040fe20003f0e200 */
[----:B------:R-:W-:Y:S01]  /*0ea0*/  IMAD.MOV.U32 R18, RZ, RZ, 0x1 ;  /* 0x00000001ff127424 */ /* 0x000fe200078e00ff */
[----:B------:R-:W-:Y:S01]  /*0eb0*/  LOP3.LUT R12, R11, 0x800fffff, RZ, 0xc0, !PT ;  /* 0x800fffff0b0c7812 */ /* 0x000fe200078ec0ff */
[----:B------:R-:W-:Y:S01]  /*0ec0*/  IMAD.MOV.U32 R7, RZ, RZ, 0x1ca00000 ;  /* 0x1ca00000ff077424 */ /* 0x000fe200078e00ff */
[C---:B------:R-:W-:Y:S01]  /*0ed0*/  FSETP.GEU.AND P2, PT, |R9|.reuse, 1.469367938527859385e-39, PT ;  /* 0x001000000900780b */ /* 0x040fe20003f4e200 */
[----:B------:R-:W-:Y:S01]  /*0ee0*/  BSSY.RECONVERGENT B1, `(.L_x_42) ;  /* 0x0000052000017945 */ /* 0x000fe20003800200 */
[----:B------:R-:W-:Y:S01]  /*0ef0*/  LOP3.LUT R13, R12, 0x3ff00000, RZ, 0xfc, !PT ;  /* 0x3ff000000c0d7812 */ /* 0x000fe200078efcff */
[----:B------:R-:W-:Y:S01]  /*0f00*/  IMAD.MOV.U32 R12, RZ, RZ, R10 ;  /* 0x000000ffff0c7224 */ /* 0x000fe200078e000a */
[----:B------:R-:W-:Y:S02]  /*0f10*/  LOP3.LUT R5, R9, 0x7ff00000, RZ, 0xc0, !PT ;  /* 0x7ff0000009057812 */ /* 0x000fe400078ec0ff */
[----:B------:R-:W-:-:S03]  /*0f20*/  LOP3.LUT R26, R11, 0x7ff00000, RZ, 0xc0, !PT ;  /* 0x7ff000000b1a7812 */ /* 0x000fc600078ec0ff */
[----:B------:R-:W-:Y:S01]  /*0f30*/  @!P0 DMUL R12, R10, 8.98846567431157953865e+307 ;  /* 0x7fe000000a0c8828 */ /* 0x000fe20000000000 */
[----:B------:R-:W-:-:S03]  /*0f40*/  ISETP.GE.U32.AND P1, PT, R5, R26, PT ;  /* 0x0000001a0500720c */ /* 0x000fc60003f26070 */
[----:B------:R-:W-:Y:S02]  /*0f50*/  @!P2 LOP3.LUT R20, R11, 0x7ff00000, RZ, 0xc0, !PT ;  /* 0x7ff000000b14a812 */ /* 0x000fe400078ec0ff */
[----:B------:R-:W0:Y:S01]  /*0f60*/  MUFU.RCP64H R19, R13 ;  /* 0x0000000d00137308 */ /* 0x000e220000001800 */
[----:B------:R-:W-:Y:S02]  /*0f70*/  @!P2 MOV R24, RZ ;  /* 0x000000ff0018a202 */ /* 0x000fe40000000f00 */
[----:B------:R-:W-:Y:S02]  /*0f80*/  @!P2 ISETP.GE.U32.AND P3, PT, R5, R20, PT ;  /* 0x000000140500a20c */ /* 0x000fe40003f66070 */
[----:B------:R-:W-:Y:S02]  /*0f90*/  @!P0 LOP3.LUT R26, R13, 0x7ff00000, RZ, 0xc0, !PT ;  /* 0x7ff000000d1a8812 */ /* 0x000fe400078ec0ff */
[----:B------:R-:W-:Y:S01]  /*0fa0*/  @!P2 SEL R21, R7, 0x63400000, !P3 ;  /* 0x634000000715a807 */ /* 0x000fe20005800000 */
[----:B0-----:R-:W-:-:S08]  /*0fb0*/  DFMA R22, R18, -R12, 1 ;  /* 0x3ff000001216742b */ /* 0x001fd0000000080c */
[----:B------:R-:W-:-:S08]  /*0fc0*/  DFMA R22, R22, R22, R22 ;  /* 0x000000161616722b */ /* 0x000fd00000000016 */
[----:B------:R-:W-:Y:S01]  /*0fd0*/  DFMA R22, R18, R22, R18 ;  /* 0x000000161216722b */ /* 0x000fe20000000012 */
[--C-:B------:R-:W-:Y:S02]  /*0fe0*/  @!P2 LOP3.LUT R18, R21, 0x80000000, R9.reuse, 0xf8, !PT ;  /* 0x800000001512a812 */ /* 0x100fe400078ef809 */
[----:B------:R-:W-:Y:S02]  /*0ff0*/  SEL R19, R7, 0x63400000, !P1 ;  /* 0x6340000007137807 */ /* 0x000fe40004800000 */
[----:B------:R-:W-:Y:S01]  /*1000*/  @!P2 LOP3.LUT R25, R18, 0x100000, RZ, 0xfc, !PT ;  /* 0x001000001219a812 */ /* 0x000fe200078efcff */
[----:B------:R-:W-:Y:S02]  /*1010*/  IMAD.MOV.U32 R18, RZ, RZ, R8 ;  /* 0x000000ffff127224 */ /* 0x000fe400078e0008 */
[----:B------:R-:W-:Y:S01]  /*1020*/  DFMA R20, R22, -R12, 1 ;  /* 0x3ff000001614742b */ /* 0x000fe2000000080c */
[----:B------:R-:W-:-:S06]  /*1030*/  LOP3.LUT R19, R19, 0x800fffff, R9, 0xf8, !PT ;  /* 0x800fffff13137812 */ /* 0x000fcc00078ef809 */
[----:B------:R-:W-:Y:S02]  /*1040*/  @!P2 DFMA R18, R18, 2, -R24 ;  /* 0x400000001212a82b */ /* 0x000fe40000000818 */
[----:B------:R-:W-:-:S08]  /*1050*/  DFMA R20, R22, R20, R22 ;  /* 0x000000141614722b */ /* 0x000fd00000000016 */
[----:B------:R-:W-:-:S08]  /*1060*/  DMUL R22, R20, R18 ;  /* 0x0000001214167228 */ /* 0x000fd00000000000 */
[----:B------:R-:W-:-:S08]  /*1070*/  DFMA R24, R22, -R12, R18 ;  /* 0x8000000c1618722b */ /* 0x000fd00000000012 */
[----:B------:R-:W-:Y:S01]  /*1080*/  DFMA R24, R20, R24, R22 ;  /* 0x000000181418722b */ /* 0x000fe20000000016 */
[----:B------:R-:W-:Y:S01]  /*1090*/  IMAD.MOV.U32 R20, RZ, RZ, R5 ;  /* 0x000000ffff147224 */ /* 0x000fe200078e0005 */
[----:B------:R-:W-:-:S05]  /*10a0*/  @!P2 LOP3.LUT R20, R19, 0x7ff00000, RZ, 0xc0, !PT ;  /* 0x7ff000001314a812 */ /* 0x000fca00078ec0ff */
[----:B------:R-:W-:-:S05]  /*10b0*/  VIADD R21, R20, 0xffffffff ;  /* 0xffffffff14157836 */ /* 0x000fca0000000000 */
[----:B------:R-:W-:Y:S01]  /*10c0*/  ISETP.GT.U32.AND P0, PT, R21, 0x7feffffe, PT ;  /* 0x7feffffe1500780c */ /* 0x000fe20003f04070 */
        /* <DEDUP_REMOVED lines=15> */
[----:B------:R-:W-:-:S09]  /*11c0*/  MOV R10, RZ ;  /* 0x000000ff000a7202 */ /* 0x000fd20000000f00 */
        /* <DEDUP_REMOVED lines=14> */
.L_x_43:
        /* <DEDUP_REMOVED lines=13> */
[----:B------:R-:W-:Y:S01]  /*1380*/  @P0 IMAD.MOV.U32 R22, RZ, RZ, RZ ;  /* 0x000000ffff160224 */ /* 0x000fe200078e00ff */
[----:B------:R-:W-:Y:S01]  /*1390*/  @P0 MOV R23, R5 ;  /* 0x0000000500170202 */ /* 0x000fe20000000f00 */
[----:B------:R-:W-:Y:S06]  /*13a0*/  BRA `(.L_x_44) ;  /* 0x0000000000147947 */ /* 0x000fec0003800000 */
.L_x_46:
[----:B------:R-:W-:Y:S01]  /*13b0*/  LOP3.LUT R23, R11, 0x80000, RZ, 0xfc, !PT ;  /* 0x000800000b177812 */ /* 0x000fe200078efcff */
[----:B------:R-:W-:Y:S01]  /*13c0*/  IMAD.MOV.U32 R22, RZ, RZ, R10 ;  /* 0x000000ffff167224 */ /* 0x000fe200078e000a */
[----:B------:R-:W-:Y:S06]  /*13d0*/  BRA `(.L_x_44) ;  /* 0x0000000000087947 */ /* 0x000fec0003800000 */
.L_x_45:
[----:B------:R-:W-:Y:S01]  /*13e0*/  LOP3.LUT R23, R9, 0x80000, RZ, 0xfc, !PT ;  /* 0x0008000009177812 */ /* 0x000fe200078efcff */
[----:B------:R-:W-:-:S07]  /*13f0*/  IMAD.MOV.U32 R22, RZ, RZ, R8 ;  /* 0x000000ffff167224 */ /* 0x000fce00078e0008 */
.L_x_44:
[----:B------:R-:W-:Y:S05]  /*1400*/  BSYNC.RECONVERGENT B1 ;  /* 0x0000000000017941 */ /* 0x000fea0003800200 */
.L_x_42:
[----:B------:R-:W-:Y:S02]  /*1410*/  IMAD.MOV.U32 R7, RZ, RZ, 0x0 ;  /* 0x00000000ff077424 */ /* 0x000fe400078e00ff */
[----:B------:R-:W-:Y:S02]  /*1420*/  IMAD.MOV.U32 R8, RZ, RZ, R22 ;  /* 0x000000ffff087224 */ /* 0x000fe400078e0016 */
[----:B------:R-:W-:Y:S01]  /*1430*/  IMAD.MOV.U32 R9, RZ, RZ, R23 ;  /* 0x000000ffff097224 */ /* 0x000fe200078e0017 */
[----:B------:R-:W-:Y:S06]  /*1440*/  RET.REL.NODEC R6 `(_Z9compute_biiddddPfS_S_) ;  /* 0xffffffe806ec7950 */ /* 0x000fec0003c3ffff */
.L_x_47:
        /* <DEDUP_REMOVED lines=11> */
.L_x_51:


//--------------------- .nv.shared.reserved.0     --------------------------
	.section	.nv.shared.reserved.0,"aw",@nobits
	.weak		__nv_reservedSMEM_offset_0_alias
	.size		__nv_reservedSMEM_offset_0_alias, 0, 64
	.other		__nv_reservedSMEM_offset_0_alias,@"STO_CUDA_RESERVED_SHARED STV_DEFAULT"
__nv_reservedSMEM_offset_0_alias:
	.zero		0
	.zero		64


//--------------------- .nv.constant0._Z20boundary_velocity_tbiiPfS_ --------------------------
	.section	.nv.constant0._Z20boundary_velocity_tbiiPfS_,"a",@progbits
	.sectionflags	@""
	.align	4
.nv.constant0._Z20boundary_velocity_tbiiPfS_:
	.zero		920


//--------------------- .nv.constant0._Z20boundary_velocity_lriiPfS_ --------------------------
	.section	.nv.constant0._Z20boundary_velocity_lriiPfS_,"a",@progbits
	.sectionflags	@""
	.align	4
.nv.constant0._Z20boundary_velocity_lriiPfS_:
	.zero		920


//--------------------- .nv.constant0._Z16compute_velocityiidddddPfS_S_S_S_ --------------------------
	.section	.nv.constant0._Z16compute_velocityiidddddPfS_S_S_S_,"a",@progbits
	.sectionflags	@""
	.align	4
.nv.constant0._Z16compute_velocityiidddddPfS_S_S_S_:
	.zero		984


//--------------------- .nv.constant0._Z20boundary_pressure_tbiiPf --------------------------
	.section	.nv.constant0._Z20boundary_pressure_tbiiPf,"a",@progbits
	.sectionflags	@""
	.align	4
.nv.constant0._Z20boundary_pressure_tbiiPf:
	.zero		912


//--------------------- .nv.constant0._Z20boundary_pressure_lriiPf --------------------------
	.section	.nv.constant0._Z20boundary_pressure_lriiPf,"a",@progbits
	.sectionflags	@""
	.align	4
.nv.constant0._Z20boundary_pressure_lriiPf:
	.zero		912


//--------------------- .nv.constant0._Z16compute_pressureiiddPfS_S_ --------------------------
	.section	.nv.constant0._Z16compute_pressureiiddPfS_S_,"a",@progbits
	.sectionflags	@""
	.align	4
.nv.constant0._Z16compute_pressureiiddPfS_S_:
	.zero		944


//--------------------- .nv.constant0._Z9compute_biiddddPfS_S_ --------------------------
	.section	.nv.constant0._Z9compute_biiddddPfS_S_,"a",@progbits
	.sectionflags	@""
	.align	4
.nv.constant0._Z9compute_biiddddPfS_S_:
	.zero		960


//--------------------- SYMBOLS --------------------------

	.type		.nv.reservedSmem.offset0,@object
	.size		.nv.reservedSmem.offset0,0x4
